	.target	sm_90a

	.elftype	@"ET_EXEC"


//--------------------- .note.nv.tkinfo           --------------------------
	.section	.note.nv.tkinfo,"",@"SHT_NOTE"
	.sectionflags	@"SHF_NOTE_NV_TKINFO"
	.tkinfo
        /*0018*/ 	.word	0x00000002
        /*0030*/ 	.string	""
        /*0030*/ 	.string	"ptxas"
        /*0030*/ 	.string	"Cuda compilation tools, release 13.0, V13.0.88"
        /*0030*/ 	.string	"Build cuda_13.0.r13.0/compiler.36424714_0"
        /*0030*/ 	.string	"-arch sm_90a -m 64 "



//--------------------- .note.nv.cuinfo           --------------------------
	.section	.note.nv.cuinfo,"",@"SHT_NOTE"
	.sectionflags	@"SHF_NOTE_NV_CUINFO"
        /*0018*/ 	.short	0x0002
        /*001a*/ 	.short	0x005a
        /*001c*/ 	.short	0x0082
	.zero		2


//--------------------- .nv.info                  --------------------------
	.section	.nv.info,"",@"SHT_CUDA_INFO"
	.align	4


	//----- nvinfo : EIATTR_REGCOUNT
	.align		4
        /*0000*/ 	.byte	0x04, 0x2f
        /*0002*/ 	.short	(.L_15 - .L_14)
	.align		4
.L_14:
        /*0004*/ 	.word	index@(_ZN7cutlass13device_kernelINS_4gemm6kernel13GemmUniversalIN4cute5tupleIJiiiiEEENS1_10collective13CollectiveMmaINS1_34MainloopSm90TmaGmmaWarpSpecializedILi17ENS5_IJNS4_1CILi1EEESB_SB_EEENS1_35KernelTmaWarpSpecializedCooperativeEEENS5_IJNSA_ILi128EEENSA_ILi80EEENSA_ILi32EEEEEENS_10bfloat16_tENS5_IJlSB_lEEESJ_SK_NS4_8TiledMMAINS4_8MMA_AtomIJNS4_4SM904GMMA27MMA_64x16x16_F32BF16BF16_SSILNSO_5MajorE0ELSQ_0ELNSO_7ScaleInE1ELSR_1EEEEEENS4_6LayoutINS5_IJNSA_ILi2EEESB_SB_EEENS5_IJSB_NSA_ILi0EEESX_EEEEENS5_IJNS4_10UnderscoreES10_S10_EEEEENS4_13SM90_TMA_LOADENS4_14ComposedLayoutINS4_7SwizzleILi2ELi4ELi3EEENS4_18smem_ptr_flag_bitsILi16EEENSU_INS5_IJNSA_ILi8EEESH_EEENS5_IJSH_SB_EEEEEEEvNS4_8identityES13_S1D_vS1E_EENS_8epilogue10collective6detail29Sm90TmaWarpSpecializedAdapterINS1H_15DefaultEpilogueISJ_SK_SK_NS1G_6thread17LinearCombinationISJ_Li1EffLNS1L_9ScaleType4KindE0ELNS_15FloatRoundStyleE2ESJ_EENS1_15EpilogueDefaultEEEEEvvEEEEvNT_6ParamsE)
        /*0008*/ 	.word	0x000000a8


	//----- nvinfo : EIATTR_FRAME_SIZE
	.align		4
.L_15:
        /*000c*/ 	.byte	0x04, 0x11
        /*000e*/ 	.short	(.L_17 - .L_16)
	.align		4
.L_16:
        /*0010*/ 	.word	index@(_ZN7cutlass13device_kernelINS_4gemm6kernel13GemmUniversalIN4cute5tupleIJiiiiEEENS1_10collective13CollectiveMmaINS1_34MainloopSm90TmaGmmaWarpSpecializedILi17ENS5_IJNS4_1CILi1EEESB_SB_EEENS1_35KernelTmaWarpSpecializedCooperativeEEENS5_IJNSA_ILi128EEENSA_ILi80EEENSA_ILi32EEEEEENS_10bfloat16_tENS5_IJlSB_lEEESJ_SK_NS4_8TiledMMAINS4_8MMA_AtomIJNS4_4SM904GMMA27MMA_64x16x16_F32BF16BF16_SSILNSO_5MajorE0ELSQ_0ELNSO_7ScaleInE1ELSR_1EEEEEENS4_6LayoutINS5_IJNSA_ILi2EEESB_SB_EEENS5_IJSB_NSA_ILi0EEESX_EEEEENS5_IJNS4_10UnderscoreES10_S10_EEEEENS4_13SM90_TMA_LOADENS4_14ComposedLayoutINS4_7SwizzleILi2ELi4ELi3EEENS4_18smem_ptr_flag_bitsILi16EEENSU_INS5_IJNSA_ILi8EEESH_EEENS5_IJSH_SB_EEEEEEEvNS4_8identityES13_S1D_vS1E_EENS_8epilogue10collective6detail29Sm90TmaWarpSpecializedAdapterINS1H_15DefaultEpilogueISJ_SK_SK_NS1G_6thread17LinearCombinationISJ_Li1EffLNS1L_9ScaleType4KindE0ELNS_15FloatRoundStyleE2ESJ_EENS1_15EpilogueDefaultEEEEEvvEEEEvNT_6ParamsE)
        /*0014*/ 	.word	0x00000000


	//----- nvinfo : EIATTR_MIN_STACK_SIZE
	.align		4
.L_17:
        /*0018*/ 	.byte	0x04, 0x12
        /*001a*/ 	.short	(.L_19 - .L_18)
	.align		4
.L_18:
        /*001c*/ 	.word	index@(_ZN7cutlass13device_kernelINS_4gemm6kernel13GemmUniversalIN4cute5tupleIJiiiiEEENS1_10collective13CollectiveMmaINS1_34MainloopSm90TmaGmmaWarpSpecializedILi17ENS5_IJNS4_1CILi1EEESB_SB_EEENS1_35KernelTmaWarpSpecializedCooperativeEEENS5_IJNSA_ILi128EEENSA_ILi80EEENSA_ILi32EEEEEENS_10bfloat16_tENS5_IJlSB_lEEESJ_SK_NS4_8TiledMMAINS4_8MMA_AtomIJNS4_4SM904GMMA27MMA_64x16x16_F32BF16BF16_SSILNSO_5MajorE0ELSQ_0ELNSO_7ScaleInE1ELSR_1EEEEEENS4_6LayoutINS5_IJNSA_ILi2EEESB_SB_EEENS5_IJSB_NSA_ILi0EEESX_EEEEENS5_IJNS4_10UnderscoreES10_S10_EEEEENS4_13SM90_TMA_LOADENS4_14ComposedLayoutINS4_7SwizzleILi2ELi4ELi3EEENS4_18smem_ptr_flag_bitsILi16EEENSU_INS5_IJNSA_ILi8EEESH_EEENS5_IJSH_SB_EEEEEEEvNS4_8identityES13_S1D_vS1E_EENS_8epilogue10collective6detail29Sm90TmaWarpSpecializedAdapterINS1H_15DefaultEpilogueISJ_SK_SK_NS1G_6thread17LinearCombinationISJ_Li1EffLNS1L_9ScaleType4KindE0ELNS_15FloatRoundStyleE2ESJ_EENS1_15EpilogueDefaultEEEEEvvEEEEvNT_6ParamsE)
        /*0020*/ 	.word	0x00000000
.L_19:


//--------------------- .nv.compat                --------------------------
	.section	.nv.compat,"",@"SHT_CUDA_COMPAT_INFO"
	.align	4
        /*0000*/ 	.byte	0x02, 0x09, 0x01, 0x00, 0x02, 0x02, 0x04, 0x00, 0x02, 0x05, 0x05, 0x00, 0x03, 0x07, 0x01, 0x01
        /*0010*/ 	.byte	0x02, 0x03, 0x01, 0x00, 0x02, 0x06, 0x01, 0x00, 0x04, 0x0b, 0x08, 0x00, 0x00, 0x00, 0x00, 0x00
        /*0020*/ 	.byte	0x00, 0x00, 0x00, 0x00


//--------------------- .nv.info._ZN7cutlass13device_kernelINS_4gemm6kernel13GemmUniversalIN4cute5tupleIJiiiiEEENS1_10collective13CollectiveMmaINS1_34MainloopSm90TmaGmmaWarpSpecializedILi17ENS5_IJNS4_1CILi1EEESB_SB_EEENS1_35KernelTmaWarpSpecializedCooperativeEEENS5_IJNSA_ILi128EEENSA_ILi80EEENSA_ILi32EEEEEENS_10bfloat16_tENS5_IJlSB_lEEESJ_SK_NS4_8TiledMMAINS4_8MMA_AtomIJNS4_4SM904GMMA27MMA_64x16x16_F32BF16BF16_SSILNSO_5MajorE0ELSQ_0ELNSO_7ScaleInE1ELSR_1EEEEEENS4_6LayoutINS5_IJNSA_ILi2EEESB_SB_EEENS5_IJSB_NSA_ILi0EEESX_EEEEENS5_IJNS4_10UnderscoreES10_S10_EEEEENS4_13SM90_TMA_LOADENS4_14ComposedLayoutINS4_7SwizzleILi2ELi4ELi3EEENS4_18smem_ptr_flag_bitsILi16EEENSU_INS5_IJNSA_ILi8EEESH_EEENS5_IJSH_SB_EEEEEEEvNS4_8identityES13_S1D_vS1E_EENS_8epilogue10collective6detail29Sm90TmaWarpSpecializedAdapterINS1H_15DefaultEpilogueISJ_SK_SK_NS1G_6thread17LinearCombinationISJ_Li1EffLNS1L_9ScaleType4KindE0ELNS_15FloatRoundStyleE2ESJ_EENS1_15EpilogueDefaultEEEEEvvEEEEvNT_6ParamsE --------------------------
	.section	.nv.info._ZN7cutlass13device_kernelINS_4gemm6kernel13GemmUniversalIN4cute5tupleIJiiiiEEENS1_10collective13CollectiveMmaINS1_34MainloopSm90TmaGmmaWarpSpecializedILi17ENS5_IJNS4_1CILi1EEESB_SB_EEENS1_35KernelTmaWarpSpecializedCooperativeEEENS5_IJNSA_ILi128EEENSA_ILi80EEENSA_ILi32EEEEEENS_10bfloat16_tENS5_IJlSB_lEEESJ_SK_NS4_8TiledMMAINS4_8MMA_AtomIJNS4_4SM904GMMA27MMA_64x16x16_F32BF16BF16_SSILNSO_5MajorE0ELSQ_0ELNSO_7ScaleInE1ELSR_1EEEEEENS4_6LayoutINS5_IJNSA_ILi2EEESB_SB_EEENS5_IJSB_NSA_ILi0EEESX_EEEEENS5_IJNS4_10UnderscoreES10_S10_EEEEENS4_13SM90_TMA_LOADENS4_14ComposedLayoutINS4_7SwizzleILi2ELi4ELi3EEENS4_18smem_ptr_flag_bitsILi16EEENSU_INS5_IJNSA_ILi8EEESH_EEENS5_IJSH_SB_EEEEEEEvNS4_8identityES13_S1D_vS1E_EENS_8epilogue10collective6detail29Sm90TmaWarpSpecializedAdapterINS1H_15DefaultEpilogueISJ_SK_SK_NS1G_6thread17LinearCombinationISJ_Li1EffLNS1L_9ScaleType4KindE0ELNS_15FloatRoundStyleE2ESJ_EENS1_15EpilogueDefaultEEEEEvvEEEEvNT_6ParamsE,"",@"SHT_CUDA_INFO"
	.sectionflags	@""
	.align	4


	//----- nvinfo : EIATTR_CUDA_API_VERSION
	.align		4
        /*0000*/ 	.byte	0x04, 0x37
        /*0002*/ 	.short	(.L_21 - .L_20)
.L_20:
        /*0004*/ 	.word	0x00000082


	//----- nvinfo : EIATTR_KPARAM_INFO
	.align		4
.L_21:
        /*0008*/ 	.byte	0x04, 0x17
        /*000a*/ 	.short	(.L_23 - .L_22)
.L_22:
        /*000c*/ 	.word	0x00000000
        /*0010*/ 	.short	0x0000
        /*0012*/ 	.short	0x0070
        /*0014*/ 	.byte	0x00, 0xf0, 0x01, 0x10


	//----- nvinfo : EIATTR_SPARSE_MMA_MASK
	.align		4
.L_23:
        /*0018*/ 	.byte	0x03, 0x50
        /*001a*/ 	.short	0x0000


	//----- nvinfo : EIATTR_MAXREG_COUNT
	.align		4
        /*001c*/ 	.byte	0x03, 0x1b
        /*001e*/ 	.short	0x00a8


	//----- nvinfo : EIATTR_NUM_BARRIERS
	.align		4
        /*0020*/ 	.byte	0x02, 0x4c
        /*0022*/ 	.byte	0x01
	.zero		1


	//----- nvinfo : EIATTR_EXTERNS
	.align		4
        /*0024*/ 	.byte	0x04, 0x0f
        /*0026*/ 	.short	(.L_25 - .L_24)


	//   ....[0]....
	.align		4
.L_24:
        /*0028*/ 	.word	index@(__assertfail)


	//----- nvinfo : EIATTR_MERCURY_ISA_VERSION
	.align		4
.L_25:
        /*002c*/ 	.byte	0x03, 0x5f
        /*002e*/ 	.short	0x0101


	//----- nvinfo : EIATTR_INT_WARP_WIDE_INSTR_OFFSETS
	.align		4
        /*0030*/ 	.byte	0x04, 0x31
        /*0032*/ 	.short	(.L_27 - .L_26)


	//   ....[0]....
.L_26:
        /*0034*/ 	.word	0x000005c0


	//   ....[1]....
        /*0038*/ 	.word	0x000005d0


	//   ....[2]....
        /*003c*/ 	.word	0x00000690


	//----- nvinfo : EIATTR_COOP_GROUP_MASK_REGIDS
	.align		4
.L_27:
        /*0040*/ 	.byte	0x04, 0x29
        /*0042*/ 	.short	(.L_29 - .L_28)


	//   ....[0]....
.L_28:
        /*0044*/ 	.word	0xffffffff


	//   ....[1]....
        /*0048*/ 	.word	0xffffffff


	//   ....[2]....
        /*004c*/ 	.word	0xffffffff


	//   ....[3]....
        /*0050*/ 	.word	0xffffffff


	//   ....[4]....
        /*0054*/ 	.word	0xffffffff


	//----- nvinfo : EIATTR_COOP_GROUP_INSTR_OFFSETS
	.align		4
.L_29:
        /*0058*/ 	.byte	0x04, 0x28
        /*005a*/ 	.short	(.L_31 - .L_30)


	//   ....[0]....
.L_30:
        /*005c*/ 	.word	0x00000060


	//   ....[1]....
        /*0060*/ 	.word	0x00000070


	//   ....[2]....
        /*0064*/ 	.word	0x00000130


	//   ....[3]....
        /*0068*/ 	.word	0x00000490


	//   ....[4]....
        /*006c*/ 	.word	0x00001370


	//----- nvinfo : EIATTR_REG_RECONFIG
	.align		4
.L_31:
        /*0070*/ 	.byte	0x01, 0x54
	.zero		2


	//----- nvinfo : EIATTR_SYSCALL_OFFSETS
	.align		4
        /*0074*/ 	.byte	0x04, 0x46
        /*0076*/ 	.short	(.L_33 - .L_32)


	//   ....[0]....
.L_32:
        /*0078*/ 	.word	0x00001560


	//----- nvinfo : EIATTR_MBARRIER_INSTR_OFFSETS
	.align		4
.L_33:
        /*007c*/ 	.byte	0x04, 0x39
        /*007e*/ 	.short	(.L_35 - .L_34)


	//   ....[0]....
.L_34:
        /*0080*/ 	.word	0x00000250
        /*0084*/ 	.word	0x000000ff
        /*0088*/ 	.word	0x00000000
        /*008c*/ 	.short	0x0100
        /*008e*/ 	.byte	0x08
	.zero		1


	//   ....[1]....
        /*0090*/ 	.word	0x00000260
        /*0094*/ 	.word	0x000000ff
        /*0098*/ 	.word	0x00000088
        /*009c*/ 	.short	0x0100
        /*009e*/ 	.byte	0x08
	.zero		1


	//   ....[2]....
        /*00a0*/ 	.word	0x00000270
        /*00a4*/ 	.word	0x000000ff
        /*00a8*/ 	.word	0x00000008
        /*00ac*/ 	.short	0x0100
        /*00ae*/ 	.byte	0x08
	.zero		1


	//   ....[3]....
        /*00b0*/ 	.word	0x00000280
        /*00b4*/ 	.word	0x000000ff
        /*00b8*/ 	.word	0x00000090
        /*00bc*/ 	.short	0x0100
        /*00be*/ 	.byte	0x08
	.zero		1


	//   ....[4]....
        /*00c0*/ 	.word	0x00000290
        /*00c4*/ 	.word	0x000000ff
        /*00c8*/ 	.word	0x00000010
        /*00cc*/ 	.short	0x0100
        /*00ce*/ 	.byte	0x08
	.zero		1


	//   ....[5]....
        /*00d0*/ 	.word	0x000002a0
        /*00d4*/ 	.word	0x000000ff
        /*00d8*/ 	.word	0x00000098
        /*00dc*/ 	.short	0x0100
        /*00de*/ 	.byte	0x08
	.zero		1


	//   ....[6]....
        /*00e0*/ 	.word	0x000002b0
        /*00e4*/ 	.word	0x000000ff
        /*00e8*/ 	.word	0x00000018
        /*00ec*/ 	.short	0x0100
        /*00ee*/ 	.byte	0x08
	.zero		1


	//   ....[7]....
        /*00f0*/ 	.word	0x000002c0
        /*00f4*/ 	.word	0x000000ff
        /*00f8*/ 	.word	0x000000a0
        /*00fc*/ 	.short	0x0100
        /*00fe*/ 	.byte	0x08
	.zero		1


	//   ....[8]....
        /*0100*/ 	.word	0x000002d0
        /*0104*/ 	.word	0x000000ff
        /*0108*/ 	.word	0x00000020
        /*010c*/ 	.short	0x0100
        /*010e*/ 	.byte	0x08
	.zero		1


	//   ....[9]....
        /*0110*/ 	.word	0x000002e0
        /*0114*/ 	.word	0x000000ff
        /*0118*/ 	.word	0x000000a8
        /*011c*/ 	.short	0x0100
        /*011e*/ 	.byte	0x08
	.zero		1


	//   ....[10]....
        /*0120*/ 	.word	0x000002f0
        /*0124*/ 	.word	0x000000ff
        /*0128*/ 	.word	0x00000028
        /*012c*/ 	.short	0x0100
        /*012e*/ 	.byte	0x08
	.zero		1


	//   ....[11]....
        /*0130*/ 	.word	0x00000300
        /*0134*/ 	.word	0x000000ff
        /*0138*/ 	.word	0x000000b0
        /*013c*/ 	.short	0x0100
        /*013e*/ 	.byte	0x08
	.zero		1


	//   ....[12]....
        /*0140*/ 	.word	0x00000310
        /*0144*/ 	.word	0x000000ff
        /*0148*/ 	.word	0x00000030
        /*014c*/ 	.short	0x0100
        /*014e*/ 	.byte	0x08
	.zero		1


	//   ....[13]....
        /*0150*/ 	.word	0x00000320
        /*0154*/ 	.word	0x000000ff
        /*0158*/ 	.word	0x000000b8
        /*015c*/ 	.short	0x0100
        /*015e*/ 	.byte	0x08
	.zero		1


	//   ....[14]....
        /*0160*/ 	.word	0x00000330
        /*0164*/ 	.word	0x000000ff
        /*0168*/ 	.word	0x00000038
        /*016c*/ 	.short	0x0100
        /*016e*/ 	.byte	0x08
	.zero		1


	//   ....[15]....
        /*0170*/ 	.word	0x00000340
        /*0174*/ 	.word	0x000000ff
        /*0178*/ 	.word	0x000000c0
        /*017c*/ 	.short	0x0100
        /*017e*/ 	.byte	0x08
	.zero		1


	//   ....[16]....
        /*0180*/ 	.word	0x00000350
        /*0184*/ 	.word	0x000000ff
        /*0188*/ 	.word	0x00000040
        /*018c*/ 	.short	0x0100
        /*018e*/ 	.byte	0x08
	.zero		1


	//   ....[17]....
        /*0190*/ 	.word	0x00000360
        /*0194*/ 	.word	0x000000ff
        /*0198*/ 	.word	0x000000c8
        /*019c*/ 	.short	0x0100
        /*019e*/ 	.byte	0x08
	.zero		1


	//   ....[18]....
        /*01a0*/ 	.word	0x00000370
        /*01a4*/ 	.word	0x000000ff
        /*01a8*/ 	.word	0x00000048
        /*01ac*/ 	.short	0x0100
        /*01ae*/ 	.byte	0x08
	.zero		1


	//   ....[19]....
        /*01b0*/ 	.word	0x00000380
        /*01b4*/ 	.word	0x000000ff
        /*01b8*/ 	.word	0x000000d0
        /*01bc*/ 	.short	0x0100
        /*01be*/ 	.byte	0x08
	.zero		1


	//   ....[20]....
        /*01c0*/ 	.word	0x00000390
        /*01c4*/ 	.word	0x000000ff
        /*01c8*/ 	.word	0x00000050
        /*01cc*/ 	.short	0x0100
        /*01ce*/ 	.byte	0x08
	.zero		1


	//   ....[21]....
        /*01d0*/ 	.word	0x000003a0
        /*01d4*/ 	.word	0x000000ff
        /*01d8*/ 	.word	0x000000d8
        /*01dc*/ 	.short	0x0100
        /*01de*/ 	.byte	0x08
	.zero		1


	//   ....[22]....
        /*01e0*/ 	.word	0x000003b0
        /*01e4*/ 	.word	0x000000ff
        /*01e8*/ 	.word	0x00000058
        /*01ec*/ 	.short	0x0100
        /*01ee*/ 	.byte	0x08
	.zero		1


	//   ....[23]....
        /*01f0*/ 	.word	0x000003c0
        /*01f4*/ 	.word	0x000000ff
        /*01f8*/ 	.word	0x000000e0
        /*01fc*/ 	.short	0x0100
        /*01fe*/ 	.byte	0x08
	.zero		1


	//   ....[24]....
        /*0200*/ 	.word	0x000003d0
        /*0204*/ 	.word	0x000000ff
        /*0208*/ 	.word	0x00000060
        /*020c*/ 	.short	0x0100
        /*020e*/ 	.byte	0x08
	.zero		1


	//   ....[25]....
        /*0210*/ 	.word	0x000003e0
        /*0214*/ 	.word	0x000000ff
        /*0218*/ 	.word	0x000000e8
        /*021c*/ 	.short	0x0100
        /*021e*/ 	.byte	0x08
	.zero		1


	//   ....[26]....
        /*0220*/ 	.word	0x000003f0
        /*0224*/ 	.word	0x000000ff
        /*0228*/ 	.word	0x00000068
        /*022c*/ 	.short	0x0100
        /*022e*/ 	.byte	0x08
	.zero		1


	//   ....[27]....
        /*0230*/ 	.word	0x00000400
        /*0234*/ 	.word	0x000000ff
        /*0238*/ 	.word	0x000000f0
        /*023c*/ 	.short	0x0100
        /*023e*/ 	.byte	0x08
	.zero		1


	//   ....[28]....
        /*0240*/ 	.word	0x00000410
        /*0244*/ 	.word	0x000000ff
        /*0248*/ 	.word	0x00000070
        /*024c*/ 	.short	0x0100
        /*024e*/ 	.byte	0x08
	.zero		1


	//   ....[29]....
        /*0250*/ 	.word	0x00000420
        /*0254*/ 	.word	0x000000ff
        /*0258*/ 	.word	0x000000f8
        /*025c*/ 	.short	0x0100
        /*025e*/ 	.byte	0x08
	.zero		1


	//   ....[30]....
        /*0260*/ 	.word	0x00000430
        /*0264*/ 	.word	0x000000ff
        /*0268*/ 	.word	0x00000078
        /*026c*/ 	.short	0x0100
        /*026e*/ 	.byte	0x08
	.zero		1


	//   ....[31]....
        /*0270*/ 	.word	0x00000440
        /*0274*/ 	.word	0x000000ff
        /*0278*/ 	.word	0x00000100
        /*027c*/ 	.short	0x0100
        /*027e*/ 	.byte	0x08
	.zero		1


	//   ....[32]....
        /*0280*/ 	.word	0x00000450
        /*0284*/ 	.word	0x000000ff
        /*0288*/ 	.word	0x00000080
        /*028c*/ 	.short	0x0100
        /*028e*/ 	.byte	0x08
	.zero		1


	//   ....[33]....
        /*0290*/ 	.word	0x00000460
        /*0294*/ 	.word	0x000000ff
        /*0298*/ 	.word	0x00000108
        /*029c*/ 	.short	0x0100
        /*029e*/ 	.byte	0x08
	.zero		1


	//   ....[34]....
        /*02a0*/ 	.word	0x00000710
        /*02a4*/ 	.word	0x000000ff
        /*02a8*/ 	.word	0x00000120
        /*02ac*/ 	.short	0x0100
        /*02ae*/ 	.byte	0x08
	.zero		1


	//   ....[35]....
        /*02b0*/ 	.word	0x00000790
        /*02b4*/ 	.word	0x000000ff
        /*02b8*/ 	.word	0x00000128
        /*02bc*/ 	.short	0x0100
        /*02be*/ 	.byte	0x08
	.zero		1


	//   ....[36]....
        /*02c0*/ 	.word	0x000015e0
        /*02c4*/ 	.word	0x00000003
        /*02c8*/ 	.word	0x00000000
        /*02cc*/ 	.short	0x010a
        /*02ce*/ 	.byte	0x3f
	.zero		1


	//   ....[37]....
        /*02d0*/ 	.word	0x00001640
        /*02d4*/ 	.word	0x00000003
        /*02d8*/ 	.word	0x00000000
        /*02dc*/ 	.short	0x010a
        /*02de*/ 	.byte	0x3f
	.zero		1


	//   ....[38]....
        /*02e0*/ 	.word	0x00001ba0
        /*02e4*/ 	.word	0x000000ff
        /*02e8*/ 	.word	0x00000000
        /*02ec*/ 	.short	0x010a
        /*02ee*/ 	.byte	0x07
	.zero		1


	//   ....[39]....
        /*02f0*/ 	.word	0x00001be0
        /*02f4*/ 	.word	0x000000ff
        /*02f8*/ 	.word	0x00000000
        /*02fc*/ 	.short	0x010a
        /*02fe*/ 	.byte	0x07
	.zero		1


	//   ....[40]....
        /*0300*/ 	.word	0x00002060
        /*0304*/ 	.word	0x000000ff
        /*0308*/ 	.word	0x00000000
        /*030c*/ 	.short	0x0101
        /*030e*/ 	.byte	0x07
	.zero		1


	//   ....[41]....
        /*0310*/ 	.word	0x00002210
        /*0314*/ 	.word	0x000000ff
        /*0318*/ 	.word	0x00000000
        /*031c*/ 	.short	0x0101
        /*031e*/ 	.byte	0x06
	.zero		1


	//   ....[42]....
        /*0320*/ 	.word	0x00005d40
        /*0324*/ 	.word	0x0000000e
        /*0328*/ 	.word	0x00000088
        /*032c*/ 	.short	0x010a
        /*032e*/ 	.byte	0x3f
	.zero		1


	//   ....[43]....
        /*0330*/ 	.word	0x000060d0
        /*0334*/ 	.word	0x00000006
        /*0338*/ 	.word	0x00000128
        /*033c*/ 	.short	0x0101
        /*033e*/ 	.byte	0x3f
	.zero		1


	//   ....[44]....
        /*0340*/ 	.word	0x000067f0
        /*0344*/ 	.word	0x00000007
        /*0348*/ 	.word	0x00000000
        /*034c*/ 	.short	0x010a
        /*034e*/ 	.byte	0x3f
	.zero		1


	//   ....[45]....
        /*0350*/ 	.word	0x00006870
        /*0354*/ 	.word	0x00000009
        /*0358*/ 	.word	0x00000000
        /*035c*/ 	.short	0x010a
        /*035e*/ 	.byte	0x3f
	.zero		1


	//   ....[46]....
        /*0360*/ 	.word	0x00006900
        /*0364*/ 	.word	0x00000006
        /*0368*/ 	.word	0x00000000
        /*036c*/ 	.short	0x010a
        /*036e*/ 	.byte	0x3f
	.zero		1


	//   ....[47]....
        /*0370*/ 	.word	0x00006990
        /*0374*/ 	.word	0x00000009
        /*0378*/ 	.word	0x00000000
        /*037c*/ 	.short	0x010a
        /*037e*/ 	.byte	0x3f
	.zero		1


	//   ....[48]....
        /*0380*/ 	.word	0x00006a20
        /*0384*/ 	.word	0x00000006
        /*0388*/ 	.word	0x00000000
        /*038c*/ 	.short	0x010a
        /*038e*/ 	.byte	0x3f
	.zero		1


	//   ....[49]....
        /*0390*/ 	.word	0x00006ab0
        /*0394*/ 	.word	0x00000009
        /*0398*/ 	.word	0x00000000
        /*039c*/ 	.short	0x010a
        /*039e*/ 	.byte	0x3f
	.zero		1


	//   ....[50]....
        /*03a0*/ 	.word	0x00006b40
        /*03a4*/ 	.word	0x00000006
        /*03a8*/ 	.word	0x00000000
        /*03ac*/ 	.short	0x010a
        /*03ae*/ 	.byte	0x3f
	.zero		1


	//   ....[51]....
        /*03b0*/ 	.word	0x00006bd0
        /*03b4*/ 	.word	0x00000009
        /*03b8*/ 	.word	0x00000000
        /*03bc*/ 	.short	0x010a
        /*03be*/ 	.byte	0x3f
	.zero		1


	//   ....[52]....
        /*03c0*/ 	.word	0x00006c60
        /*03c4*/ 	.word	0x00000006
        /*03c8*/ 	.word	0x00000000
        /*03cc*/ 	.short	0x010a
        /*03ce*/ 	.byte	0x3f
	.zero		1


	//   ....[53]....
        /*03d0*/ 	.word	0x00006cf0
        /*03d4*/ 	.word	0x00000009
        /*03d8*/ 	.word	0x00000000
        /*03dc*/ 	.short	0x010a
        /*03de*/ 	.byte	0x3f
	.zero		1


	//   ....[54]....
        /*03e0*/ 	.word	0x00006d80
        /*03e4*/ 	.word	0x00000006
        /*03e8*/ 	.word	0x00000000
        /*03ec*/ 	.short	0x010a
        /*03ee*/ 	.byte	0x3f
	.zero		1


	//   ....[55]....
        /*03f0*/ 	.word	0x00006e10
        /*03f4*/ 	.word	0x00000009
        /*03f8*/ 	.word	0x00000000
        /*03fc*/ 	.short	0x010a
        /*03fe*/ 	.byte	0x3f
	.zero		1


	//   ....[56]....
        /*0400*/ 	.word	0x00006ea0
        /*0404*/ 	.word	0x00000006
        /*0408*/ 	.word	0x00000000
        /*040c*/ 	.short	0x010a
        /*040e*/ 	.byte	0x3f
	.zero		1


	//   ....[57]....
        /*0410*/ 	.word	0x00006f30
        /*0414*/ 	.word	0x00000009
        /*0418*/ 	.word	0x00000000
        /*041c*/ 	.short	0x010a
        /*041e*/ 	.byte	0x3f
	.zero		1


	//   ....[58]....
        /*0420*/ 	.word	0x00006fc0
        /*0424*/ 	.word	0x00000006
        /*0428*/ 	.word	0x00000000
        /*042c*/ 	.short	0x010a
        /*042e*/ 	.byte	0x3f
	.zero		1


	//   ....[59]....
        /*0430*/ 	.word	0x00007050
        /*0434*/ 	.word	0x00000009
        /*0438*/ 	.word	0x00000000
        /*043c*/ 	.short	0x010a
        /*043e*/ 	.byte	0x3f
	.zero		1


	//   ....[60]....
        /*0440*/ 	.word	0x000070e0
        /*0444*/ 	.word	0x00000003
        /*0448*/ 	.word	0x00000000
        /*044c*/ 	.short	0x010a
        /*044e*/ 	.byte	0x3f
	.zero		1


	//   ....[61]....
        /*0450*/ 	.word	0x00007140
        /*0454*/ 	.word	0x00000003
        /*0458*/ 	.word	0x00000000
        /*045c*/ 	.short	0x010a
        /*045e*/ 	.byte	0x3f
	.zero		1


	//   ....[62]....
        /*0460*/ 	.word	0x000071a0
        /*0464*/ 	.word	0x00000004
        /*0468*/ 	.word	0x00000000
        /*046c*/ 	.short	0x010a
        /*046e*/ 	.byte	0x3f
	.zero		1


	//   ....[63]....
        /*0470*/ 	.word	0x00007270
        /*0474*/ 	.word	0x0000000e
        /*0478*/ 	.word	0x00000088
        /*047c*/ 	.short	0x010a
        /*047e*/ 	.byte	0x3f
	.zero		1


	//   ....[64]....
        /*0480*/ 	.word	0x00007340
        /*0484*/ 	.word	0x00000007
        /*0488*/ 	.word	0x00000000
        /*048c*/ 	.short	0x010a
        /*048e*/ 	.byte	0x3f
	.zero		1


	//   ....[65]....
        /*0490*/ 	.word	0x00007390
        /*0494*/ 	.word	0x00000009
        /*0498*/ 	.word	0x00000000
        /*049c*/ 	.short	0x010a
        /*049e*/ 	.byte	0x3f
	.zero		1


	//   ....[66]....
        /*04a0*/ 	.word	0x000073e0
        /*04a4*/ 	.word	0x00000006
        /*04a8*/ 	.word	0x00000000
        /*04ac*/ 	.short	0x010a
        /*04ae*/ 	.byte	0x3f
	.zero		1


	//   ....[67]....
        /*04b0*/ 	.word	0x00007430
        /*04b4*/ 	.word	0x00000009
        /*04b8*/ 	.word	0x00000000
        /*04bc*/ 	.short	0x010a
        /*04be*/ 	.byte	0x3f
	.zero		1


	//   ....[68]....
        /*04c0*/ 	.word	0x00007480
        /*04c4*/ 	.word	0x00000006
        /*04c8*/ 	.word	0x00000000
        /*04cc*/ 	.short	0x010a
        /*04ce*/ 	.byte	0x3f
	.zero		1


	//   ....[69]....
        /*04d0*/ 	.word	0x000074d0
        /*04d4*/ 	.word	0x00000009
        /*04d8*/ 	.word	0x00000000
        /*04dc*/ 	.short	0x010a
        /*04de*/ 	.byte	0x3f
	.zero		1


	//   ....[70]....
        /*04e0*/ 	.word	0x00007520
        /*04e4*/ 	.word	0x00000006
        /*04e8*/ 	.word	0x00000000
        /*04ec*/ 	.short	0x010a
        /*04ee*/ 	.byte	0x3f
	.zero		1


	//   ....[71]....
        /*04f0*/ 	.word	0x00007570
        /*04f4*/ 	.word	0x00000009
        /*04f8*/ 	.word	0x00000000
        /*04fc*/ 	.short	0x010a
        /*04fe*/ 	.byte	0x3f
	.zero		1


	//   ....[72]....
        /*0500*/ 	.word	0x000075c0
        /*0504*/ 	.word	0x00000006
        /*0508*/ 	.word	0x00000000
        /*050c*/ 	.short	0x010a
        /*050e*/ 	.byte	0x3f
	.zero		1


	//   ....[73]....
        /*0510*/ 	.word	0x00007610
        /*0514*/ 	.word	0x00000009
        /*0518*/ 	.word	0x00000000
        /*051c*/ 	.short	0x010a
        /*051e*/ 	.byte	0x3f
	.zero		1


	//   ....[74]....
        /*0520*/ 	.word	0x00007660
        /*0524*/ 	.word	0x00000006
        /*0528*/ 	.word	0x00000000
        /*052c*/ 	.short	0x010a
        /*052e*/ 	.byte	0x3f
	.zero		1


	//   ....[75]....
        /*0530*/ 	.word	0x000076b0
        /*0534*/ 	.word	0x00000009
        /*0538*/ 	.word	0x00000000
        /*053c*/ 	.short	0x010a
        /*053e*/ 	.byte	0x3f
	.zero		1


	//   ....[76]....
        /*0540*/ 	.word	0x00007700
        /*0544*/ 	.word	0x00000006
        /*0548*/ 	.word	0x00000000
        /*054c*/ 	.short	0x010a
        /*054e*/ 	.byte	0x3f
	.zero		1


	//   ....[77]....
        /*0550*/ 	.word	0x00007750
        /*0554*/ 	.word	0x00000009
        /*0558*/ 	.word	0x00000000
        /*055c*/ 	.short	0x010a
        /*055e*/ 	.byte	0x3f
	.zero		1


	//   ....[78]....
        /*0560*/ 	.word	0x000077a0
        /*0564*/ 	.word	0x00000006
        /*0568*/ 	.word	0x00000000
        /*056c*/ 	.short	0x010a
        /*056e*/ 	.byte	0x3f
	.zero		1


	//   ....[79]....
        /*0570*/ 	.word	0x000077f0
        /*0574*/ 	.word	0x00000009
        /*0578*/ 	.word	0x00000000
        /*057c*/ 	.short	0x010a
        /*057e*/ 	.byte	0x3f
	.zero		1


	//----- nvinfo : EIATTR_NUM_MBARRIERS
	.align		4
.L_35:
        /*0580*/ 	.byte	0x03, 0x38
        /*0582*/ 	.short	0x0024


	//----- nvinfo : EIATTR_EXIT_INSTR_OFFSETS
	.align		4
        /*0584*/ 	.byte	0x04, 0x1c
        /*0586*/ 	.short	(.L_37 - .L_36)


	//   ....[0]....
.L_36:
        /*0588*/ 	.word	0x00000830


	//   ....[1]....
        /*058c*/ 	.word	0x000010f0


	//   ....[2]....
        /*0590*/ 	.word	0x00005420


	//   ....[3]....
        /*0594*/ 	.word	0x00005a50


	//   ....[4]....
        /*0598*/ 	.word	0x00007130


	//----- nvinfo : EIATTR_MAX_THREADS
	.align		4
.L_37:
        /*059c*/ 	.byte	0x04, 0x05
        /*059e*/ 	.short	(.L_39 - .L_38)
.L_38:
        /*05a0*/ 	.word	0x00000180
        /*05a4*/ 	.word	0x00000001
        /*05a8*/ 	.word	0x00000001


	//----- nvinfo : EIATTR_CRS_STACK_SIZE
	.align		4
.L_39:
        /*05ac*/ 	.byte	0x04, 0x1e
        /*05ae*/ 	.short	(.L_41 - .L_40)
.L_40:
        /*05b0*/ 	.word	0x00000000


	//----- nvinfo : EIATTR_CBANK_PARAM_SIZE
	.align		4
.L_41:
        /*05b4*/ 	.byte	0x03, 0x19
        /*05b6*/ 	.short	0x0470


	//----- nvinfo : EIATTR_PARAM_CBANK
	.align		4
        /*05b8*/ 	.byte	0x04, 0x0a
        /*05ba*/ 	.short	(.L_43 - .L_42)
	.align		4
.L_42:
        /*05bc*/ 	.word	index@(.nv.constant0._ZN7cutlass13device_kernelINS_4gemm6kernel13GemmUniversalIN4cute5tupleIJiiiiEEENS1_10collective13CollectiveMmaINS1_34MainloopSm90TmaGmmaWarpSpecializedILi17ENS5_IJNS4_1CILi1EEESB_SB_EEENS1_35KernelTmaWarpSpecializedCooperativeEEENS5_IJNSA_ILi128EEENSA_ILi80EEENSA_ILi32EEEEEENS_10bfloat16_tENS5_IJlSB_lEEESJ_SK_NS4_8TiledMMAINS4_8MMA_AtomIJNS4_4SM904GMMA27MMA_64x16x16_F32BF16BF16_SSILNSO_5MajorE0ELSQ_0ELNSO_7ScaleInE1ELSR_1EEEEEENS4_6LayoutINS5_IJNSA_ILi2EEESB_SB_EEENS5_IJSB_NSA_ILi0EEESX_EEEEENS5_IJNS4_10UnderscoreES10_S10_EEEEENS4_13SM90_TMA_LOADENS4_14ComposedLayoutINS4_7SwizzleILi2ELi4ELi3EEENS4_18smem_ptr_flag_bitsILi16EEENSU_INS5_IJNSA_ILi8EEESH_EEENS5_IJSH_SB_EEEEEEEvNS4_8identityES13_S1D_vS1E_EENS_8epilogue10collective6detail29Sm90TmaWarpSpecializedAdapterINS1H_15DefaultEpilogueISJ_SK_SK_NS1G_6thread17LinearCombinationISJ_Li1EffLNS1L_9ScaleType4KindE0ELNS_15FloatRoundStyleE2ESJ_EENS1_15EpilogueDefaultEEEEEvvEEEEvNT_6ParamsE)
        /*05c0*/ 	.short	0x0210
        /*05c2*/ 	.short	0x0470


	//----- nvinfo : EIATTR_SW_WAR
	.align		4
.L_43:
        /*05c4*/ 	.byte	0x04, 0x36
        /*05c6*/ 	.short	(.L_45 - .L_44)
.L_44:
        /*05c8*/ 	.word	0x00000008
.L_45:


//--------------------- .nv.callgraph             --------------------------
	.section	.nv.callgraph,"",@"SHT_CUDA_CALLGRAPH"
	.align	4
	.sectionentsize	8
	.align		4
        /*0000*/ 	.word	0x00000000
	.align		4
        /*0004*/ 	.word	0xffffffff
	.align		4
        /*0008*/ 	.word	index@(_ZN7cutlass13device_kernelINS_4gemm6kernel13GemmUniversalIN4cute5tupleIJiiiiEEENS1_10collective13CollectiveMmaINS1_34MainloopSm90TmaGmmaWarpSpecializedILi17ENS5_IJNS4_1CILi1EEESB_SB_EEENS1_35KernelTmaWarpSpecializedCooperativeEEENS5_IJNSA_ILi128EEENSA_ILi80EEENSA_ILi32EEEEEENS_10bfloat16_tENS5_IJlSB_lEEESJ_SK_NS4_8TiledMMAINS4_8MMA_AtomIJNS4_4SM904GMMA27MMA_64x16x16_F32BF16BF16_SSILNSO_5MajorE0ELSQ_0ELNSO_7ScaleInE1ELSR_1EEEEEENS4_6LayoutINS5_IJNSA_ILi2EEESB_SB_EEENS5_IJSB_NSA_ILi0EEESX_EEEEENS5_IJNS4_10UnderscoreES10_S10_EEEEENS4_13SM90_TMA_LOADENS4_14ComposedLayoutINS4_7SwizzleILi2ELi4ELi3EEENS4_18smem_ptr_flag_bitsILi16EEENSU_INS5_IJNSA_ILi8EEESH_EEENS5_IJSH_SB_EEEEEEEvNS4_8identityES13_S1D_vS1E_EENS_8epilogue10collective6detail29Sm90TmaWarpSpecializedAdapterINS1H_15DefaultEpilogueISJ_SK_SK_NS1G_6thread17LinearCombinationISJ_Li1EffLNS1L_9ScaleType4KindE0ELNS_15FloatRoundStyleE2ESJ_EENS1_15EpilogueDefaultEEEEEvvEEEEvNT_6ParamsE)
	.align		4
        /*000c*/ 	.word	index@(__assertfail)
	.align		4
        /*0010*/ 	.word	0x00000000
	.align		4
        /*0014*/ 	.word	0xfffffffe
	.align		4
        /*0018*/ 	.word	0x00000000
	.align		4
        /*001c*/ 	.word	0xfffffffd
	.align		4
        /*0020*/ 	.word	0x00000000
	.align		4
        /*0024*/ 	.word	0xfffffffc


//--------------------- .nv.constant4             --------------------------
	.section	.nv.constant4,"a",@progbits
	.align	8
	.align		8
.nv.constant4:
        /*0000*/ 	.dword	__assertfail
	.align		8
        /*0008*/ 	.dword	__unnamed_1
	.align		8
        /*0010*/ 	.dword	_ZN40_INTERNAL_cd39a839_4_k_cu_bb8023bd_116284cuda3std3__45__cpo5beginE
	.align		8
        /*0018*/ 	.dword	_ZN40_INTERNAL_cd39a839_4_k_cu_bb8023bd_116284cuda3std3__45__cpo3endE
	.align		8
        /*0020*/ 	.dword	_ZN40_INTERNAL_cd39a839_4_k_cu_bb8023bd_116284cuda3std3__45__cpo6cbeginE
	.align		8
        /*0028*/ 	.dword	_ZN40_INTERNAL_cd39a839_4_k_cu_bb8023bd_116284cuda3std3__45__cpo4cendE
	.align		8
        /*0030*/ 	.dword	_ZN40_INTERNAL_cd39a839_4_k_cu_bb8023bd_116284cuda3std3__442_GLOBAL__N__cd39a839_4_k_cu_bb8023bd_116286ignoreE
	.align		8
        /*0038*/ 	.dword	_ZN40_INTERNAL_cd39a839_4_k_cu_bb8023bd_116284cuda3std3__419piecewise_constructE
	.align		8
        /*0040*/ 	.dword	_ZN40_INTERNAL_cd39a839_4_k_cu_bb8023bd_116284cuda3std3__48in_placeE
	.align		8
        /*0048*/ 	.dword	_ZN40_INTERNAL_cd39a839_4_k_cu_bb8023bd_116284cuda3std6ranges3__45__cpo4swapE
	.align		8
        /*0050*/ 	.dword	_ZN40_INTERNAL_cd39a839_4_k_cu_bb8023bd_116284cuda3std6ranges3__45__cpo9iter_moveE
	.align		8
        /*0058*/ 	.dword	_ZN40_INTERNAL_cd39a839_4_k_cu_bb8023bd_116284cute7productE
	.align		8
        /*0060*/ 	.dword	_ZN40_INTERNAL_cd39a839_4_k_cu_bb8023bd_116284cute1_E
	.align		8
        /*0068*/ 	.dword	$str$22
	.align		8
        /*0070*/ 	.dword	$str$23


//--------------------- .text._ZN7cutlass13device_kernelINS_4gemm6kernel13GemmUniversalIN4cute5tupleIJiiiiEEENS1_10collective13CollectiveMmaINS1_34MainloopSm90TmaGmmaWarpSpecializedILi17ENS5_IJNS4_1CILi1EEESB_SB_EEENS1_35KernelTmaWarpSpecializedCooperativeEEENS5_IJNSA_ILi128EEENSA_ILi80EEENSA_ILi32EEEEEENS_10bfloat16_tENS5_IJlSB_lEEESJ_SK_NS4_8TiledMMAINS4_8MMA_AtomIJNS4_4SM904GMMA27MMA_64x16x16_F32BF16BF16_SSILNSO_5MajorE0ELSQ_0ELNSO_7ScaleInE1ELSR_1EEEEEENS4_6LayoutINS5_IJNSA_ILi2EEESB_SB_EEENS5_IJSB_NSA_ILi0EEESX_EEEEENS5_IJNS4_10UnderscoreES10_S10_EEEEENS4_13SM90_TMA_LOADENS4_14ComposedLayoutINS4_7SwizzleILi2ELi4ELi3EEENS4_18smem_ptr_flag_bitsILi16EEENSU_INS5_IJNSA_ILi8EEESH_EEENS5_IJSH_SB_EEEEEEEvNS4_8identityES13_S1D_vS1E_EENS_8epilogue10collective6detail29Sm90TmaWarpSpecializedAdapterINS1H_15DefaultEpilogueISJ_SK_SK_NS1G_6thread17LinearCombinationISJ_Li1EffLNS1L_9ScaleType4KindE0ELNS_15FloatRoundStyleE2ESJ_EENS1_15EpilogueDefaultEEEEEvvEEEEvNT_6ParamsE --------------------------
	.section	.text._ZN7cutlass13device_kernelINS_4gemm6kernel13GemmUniversalIN4cute5tupleIJiiiiEEENS1_10collective13CollectiveMmaINS1_34MainloopSm90TmaGmmaWarpSpecializedILi17ENS5_IJNS4_1CILi1EEESB_SB_EEENS1_35KernelTmaWarpSpecializedCooperativeEEENS5_IJNSA_ILi128EEENSA_ILi80EEENSA_ILi32EEEEEENS_10bfloat16_tENS5_IJlSB_lEEESJ_SK_NS4_8TiledMMAINS4_8MMA_AtomIJNS4_4SM904GMMA27MMA_64x16x16_F32BF16BF16_SSILNSO_5MajorE0ELSQ_0ELNSO_7ScaleInE1ELSR_1EEEEEENS4_6LayoutINS5_IJNSA_ILi2EEESB_SB_EEENS5_IJSB_NSA_ILi0EEESX_EEEEENS5_IJNS4_10UnderscoreES10_S10_EEEEENS4_13SM90_TMA_LOADENS4_14ComposedLayoutINS4_7SwizzleILi2ELi4ELi3EEENS4_18smem_ptr_flag_bitsILi16EEENSU_INS5_IJNSA_ILi8EEESH_EEENS5_IJSH_SB_EEEEEEEvNS4_8identityES13_S1D_vS1E_EENS_8epilogue10collective6detail29Sm90TmaWarpSpecializedAdapterINS1H_15DefaultEpilogueISJ_SK_SK_NS1G_6thread17LinearCombinationISJ_Li1EffLNS1L_9ScaleType4KindE0ELNS_15FloatRoundStyleE2ESJ_EENS1_15EpilogueDefaultEEEEEvvEEEEvNT_6ParamsE,"ax",@progbits
	.align	128
.text._ZN7cutlass13device_kernelINS_4gemm6kernel13GemmUniversalIN4cute5tupleIJiiiiEEENS1_10collective13CollectiveMmaINS1_34MainloopSm90TmaGmmaWarpSpecializedILi17ENS5_IJNS4_1CILi1EEESB_SB_EEENS1_35KernelTmaWarpSpecializedCooperativeEEENS5_IJNSA_ILi128EEENSA_ILi80EEENSA_ILi32EEEEEENS_10bfloat16_tENS5_IJlSB_lEEESJ_SK_NS4_8TiledMMAINS4_8MMA_AtomIJNS4_4SM904GMMA27MMA_64x16x16_F32BF16BF16_SSILNSO_5MajorE0ELSQ_0ELNSO_7ScaleInE1ELSR_1EEEEEENS4_6LayoutINS5_IJNSA_ILi2EEESB_SB_EEENS5_IJSB_NSA_ILi0EEESX_EEEEENS5_IJNS4_10UnderscoreES10_S10_EEEEENS4_13SM90_TMA_LOADENS4_14ComposedLayoutINS4_7SwizzleILi2ELi4ELi3EEENS4_18smem_ptr_flag_bitsILi16EEENSU_INS5_IJNSA_ILi8EEESH_EEENS5_IJSH_SB_EEEEEEEvNS4_8identityES13_S1D_vS1E_EENS_8epilogue10collective6detail29Sm90TmaWarpSpecializedAdapterINS1H_15DefaultEpilogueISJ_SK_SK_NS1G_6thread17LinearCombinationISJ_Li1EffLNS1L_9ScaleType4KindE0ELNS_15FloatRoundStyleE2ESJ_EENS1_15EpilogueDefaultEEEEEvvEEEEvNT_6ParamsE:
        .type           _ZN7cutlass13device_kernelINS_4gemm6kernel13GemmUniversalIN4cute5tupleIJiiiiEEENS1_10collective13CollectiveMmaINS1_34MainloopSm90TmaGmmaWarpSpecializedILi17ENS5_IJNS4_1CILi1EEESB_SB_EEENS1_35KernelTmaWarpSpecializedCooperativeEEENS5_IJNSA_ILi128EEENSA_ILi80EEENSA_ILi32EEEEEENS_10bfloat16_tENS5_IJlSB_lEEESJ_SK_NS4_8TiledMMAINS4_8MMA_AtomIJNS4_4SM904GMMA27MMA_64x16x16_F32BF16BF16_SSILNSO_5MajorE0ELSQ_0ELNSO_7ScaleInE1ELSR_1EEEEEENS4_6LayoutINS5_IJNSA_ILi2EEESB_SB_EEENS5_IJSB_NSA_ILi0EEESX_EEEEENS5_IJNS4_10UnderscoreES10_S10_EEEEENS4_13SM90_TMA_LOADENS4_14ComposedLayoutINS4_7SwizzleILi2ELi4ELi3EEENS4_18smem_ptr_flag_bitsILi16EEENSU_INS5_IJNSA_ILi8EEESH_EEENS5_IJSH_SB_EEEEEEEvNS4_8identityES13_S1D_vS1E_EENS_8epilogue10collective6detail29Sm90TmaWarpSpecializedAdapterINS1H_15DefaultEpilogueISJ_SK_SK_NS1G_6thread17LinearCombinationISJ_Li1EffLNS1L_9ScaleType4KindE0ELNS_15FloatRoundStyleE2ESJ_EENS1_15EpilogueDefaultEEEEEvvEEEEvNT_6ParamsE,@function
        .size           _ZN7cutlass13device_kernelINS_4gemm6kernel13GemmUniversalIN4cute5tupleIJiiiiEEENS1_10collective13CollectiveMmaINS1_34MainloopSm90TmaGmmaWarpSpecializedILi17ENS5_IJNS4_1CILi1EEESB_SB_EEENS1_35KernelTmaWarpSpecializedCooperativeEEENS5_IJNSA_ILi128EEENSA_ILi80EEENSA_ILi32EEEEEENS_10bfloat16_tENS5_IJlSB_lEEESJ_SK_NS4_8TiledMMAINS4_8MMA_AtomIJNS4_4SM904GMMA27MMA_64x16x16_F32BF16BF16_SSILNSO_5MajorE0ELSQ_0ELNSO_7ScaleInE1ELSR_1EEEEEENS4_6LayoutINS5_IJNSA_ILi2EEESB_SB_EEENS5_IJSB_NSA_ILi0EEESX_EEEEENS5_IJNS4_10UnderscoreES10_S10_EEEEENS4_13SM90_TMA_LOADENS4_14ComposedLayoutINS4_7SwizzleILi2ELi4ELi3EEENS4_18smem_ptr_flag_bitsILi16EEENSU_INS5_IJNSA_ILi8EEESH_EEENS5_IJSH_SB_EEEEEEEvNS4_8identityES13_S1D_vS1E_EENS_8epilogue10collective6detail29Sm90TmaWarpSpecializedAdapterINS1H_15DefaultEpilogueISJ_SK_SK_NS1G_6thread17LinearCombinationISJ_Li1EffLNS1L_9ScaleType4KindE0ELNS_15FloatRoundStyleE2ESJ_EENS1_15EpilogueDefaultEEEEEvvEEEEvNT_6ParamsE,(.L_x_173 - _ZN7cutlass13device_kernelINS_4gemm6kernel13GemmUniversalIN4cute5tupleIJiiiiEEENS1_10collective13CollectiveMmaINS1_34MainloopSm90TmaGmmaWarpSpecializedILi17ENS5_IJNS4_1CILi1EEESB_SB_EEENS1_35KernelTmaWarpSpecializedCooperativeEEENS5_IJNSA_ILi128EEENSA_ILi80EEENSA_ILi32EEEEEENS_10bfloat16_tENS5_IJlSB_lEEESJ_SK_NS4_8TiledMMAINS4_8MMA_AtomIJNS4_4SM904GMMA27MMA_64x16x16_F32BF16BF16_SSILNSO_5MajorE0ELSQ_0ELNSO_7ScaleInE1ELSR_1EEEEEENS4_6LayoutINS5_IJNSA_ILi2EEESB_SB_EEENS5_IJSB_NSA_ILi0EEESX_EEEEENS5_IJNS4_10UnderscoreES10_S10_EEEEENS4_13SM90_TMA_LOADENS4_14ComposedLayoutINS4_7SwizzleILi2ELi4ELi3EEENS4_18smem_ptr_flag_bitsILi16EEENSU_INS5_IJNSA_ILi8EEESH_EEENS5_IJSH_SB_EEEEEEEvNS4_8identityES13_S1D_vS1E_EENS_8epilogue10collective6detail29Sm90TmaWarpSpecializedAdapterINS1H_15DefaultEpilogueISJ_SK_SK_NS1G_6thread17LinearCombinationISJ_Li1EffLNS1L_9ScaleType4KindE0ELNS_15FloatRoundStyleE2ESJ_EENS1_15EpilogueDefaultEEEEEvvEEEEvNT_6ParamsE)
        .other          _ZN7cutlass13device_kernelINS_4gemm6kernel13GemmUniversalIN4cute5tupleIJiiiiEEENS1_10collective13CollectiveMmaINS1_34MainloopSm90TmaGmmaWarpSpecializedILi17ENS5_IJNS4_1CILi1EEESB_SB_EEENS1_35KernelTmaWarpSpecializedCooperativeEEENS5_IJNSA_ILi128EEENSA_ILi80EEENSA_ILi32EEEEEENS_10bfloat16_tENS5_IJlSB_lEEESJ_SK_NS4_8TiledMMAINS4_8MMA_AtomIJNS4_4SM904GMMA27MMA_64x16x16_F32BF16BF16_SSILNSO_5MajorE0ELSQ_0ELNSO_7ScaleInE1ELSR_1EEEEEENS4_6LayoutINS5_IJNSA_ILi2EEESB_SB_EEENS5_IJSB_NSA_ILi0EEESX_EEEEENS5_IJNS4_10UnderscoreES10_S10_EEEEENS4_13SM90_TMA_LOADENS4_14ComposedLayoutINS4_7SwizzleILi2ELi4ELi3EEENS4_18smem_ptr_flag_bitsILi16EEENSU_INS5_IJNSA_ILi8EEESH_EEENS5_IJSH_SB_EEEEEEEvNS4_8identityES13_S1D_vS1E_EENS_8epilogue10collective6detail29Sm90TmaWarpSpecializedAdapterINS1H_15DefaultEpilogueISJ_SK_SK_NS1G_6thread17LinearCombinationISJ_Li1EffLNS1L_9ScaleType4KindE0ELNS_15FloatRoundStyleE2ESJ_EENS1_15EpilogueDefaultEEEEEvvEEEEvNT_6ParamsE,@"STO_CUDA_ENTRY STV_DEFAULT"
_ZN7cutlass13device_kernelINS_4gemm6kernel13GemmUniversalIN4cute5tupleIJiiiiEEENS1_10collective13CollectiveMmaINS1_34MainloopSm90TmaGmmaWarpSpecializedILi17ENS5_IJNS4_1CILi1EEESB_SB_EEENS1_35KernelTmaWarpSpecializedCooperativeEEENS5_IJNSA_ILi128EEENSA_ILi80EEENSA_ILi32EEEEEENS_10bfloat16_tENS5_IJlSB_lEEESJ_SK_NS4_8TiledMMAINS4_8MMA_AtomIJNS4_4SM904GMMA27MMA_64x16x16_F32BF16BF16_SSILNSO_5MajorE0ELSQ_0ELNSO_7ScaleInE1ELSR_1EEEEEENS4_6LayoutINS5_IJNSA_ILi2EEESB_SB_EEENS5_IJSB_NSA_ILi0EEESX_EEEEENS5_IJNS4_10UnderscoreES10_S10_EEEEENS4_13SM90_TMA_LOADENS4_14ComposedLayoutINS4_7SwizzleILi2ELi4ELi3EEENS4_18smem_ptr_flag_bitsILi16EEENSU_INS5_IJNSA_ILi8EEESH_EEENS5_IJSH_SB_EEEEEEEvNS4_8identityES13_S1D_vS1E_EENS_8epilogue10collective6detail29Sm90TmaWarpSpecializedAdapterINS1H_15DefaultEpilogueISJ_SK_SK_NS1G_6thread17LinearCombinationISJ_Li1EffLNS1L_9ScaleType4KindE0ELNS_15FloatRoundStyleE2ESJ_EENS1_15EpilogueDefaultEEEEEvvEEEEvNT_6ParamsE:
[----:B------:R-:W0:Y:S01]  /*0000*/  LDC R1, c[0x0][0x28] ;  /* 0x00000a00ff017b82 */ /* 0x000e220000000800 */
[----:B------:R-:W1:Y:S01]  /*0010*/  S2R R3, SR_TID.X ;  /* 0x0000000000037919 */ /* 0x000e620000002100 */
[----:B------:R-:W-:Y:S01]  /*0020*/  ELECT P0, URZ, PT ;  /* 0x00000000003f782f */ /* 0x000fe20003800000 */
[----:B------:R-:W-:Y:S01]  /*0030*/  BSSY B0, `(.L_x_0) ;  /* 0x000000f000007945 */ /* 0x000fe20003800000 */
[--C-:B-1----:R-:W-:Y:S02]  /*0040*/  SHF.R.U32.HI R0, RZ, 0x5, R3.reuse ;  /* 0x00000005ff007819 */ /* 0x102fe40000011603 */
[----:B------:R-:W-:-:S03]  /*0050*/  SHF.R.U32.HI R14, RZ, 0x7, R3 ;  /* 0x00000007ff0e7819 */ /* 0x000fc60000011603 */
[----:B------:R-:W1:Y:S04]  /*0060*/  SHFL.IDX PT, R4, R0, RZ, 0x1f ;  /* 0x00001fff00047589 */ /* 0x000e6800000e0000 */
[----:B------:R2:W3:Y:S01]  /*0070*/  SHFL.IDX PT, R10, R14, RZ, 0x1f ;  /* 0x00001fff0e0a7589 */ /* 0x0004e200000e0000 */
[----:B-1----:R-:W-:-:S13]  /*0080*/  ISETP.NE.OR P0, PT, R4, RZ, !P0 ;  /* 0x000000ff0400720c */ /* 0x002fda0004705670 */
[----:B0-23--:R-:W-:Y:S05]  /*0090*/  @P0 BRA `(.L_x_1) ;  /* 0x0000000000200947 */ /* 0x00dfea0003800000 */
[----:B------:R-:W-:Y:S02]  /*00a0*/  ULDC.64 UR4, c[0x0][0x198] ;  /* 0x0000660000047ab9 */ /* 0x000fe40000000a00 */
[----:B------:R-:W-:Y:S02]  /*00b0*/  UIADD3 UR6, UP0, UR4, 0xf0, URZ ;  /* 0x000000f004067890 */ /* 0x000fe4000ff1e03f */
[----:B------:R-:W-:Y:S02]  /*00c0*/  UIADD3 UR4, UP1, UR4, 0x1f0, URZ ;  /* 0x000001f004047890 */ /* 0x000fe4000ff3e03f */
[----:B------:R-:W-:Y:S02]  /*00d0*/  UIADD3.X UR7, URZ, UR5, URZ, UP0, !UPT ;  /* 0x000000053f077290 */ /* 0x000fe400087fe43f */
[----:B------:R-:W-:-:S07]  /*00e0*/  UIADD3.X UR5, URZ, UR5, URZ, UP1, !UPT ;  /* 0x000000053f057290 */ /* 0x000fce0008ffe43f */
[----:B------:R0:W-:Y:S02]  /*00f0*/  UTMACCTL.PF [UR6] ;  /* 0x00000000060079b9 */ /* 0x0001e40008040000 */
[----:B------:R0:W-:Y:S02]  /*0100*/  UTMACCTL.PF [UR4] ;  /* 0x00000000040079b9 */ /* 0x0001e40008040000 */
[----:B0-----:R-:W-:Y:S01]  /*0110*/  NOP ;  /* 0x0000000000007918 */ /* 0x001fe20000000000 */
.L_x_1:
[----:B------:R-:W-:Y:S05]  /*0120*/  BSYNC B0 ;  /* 0x0000000000007941 */ /* 0x000fea0003800000 */
.L_x_0:
[----:B------:R-:W0:Y:S02]  /*0130*/  SHFL.IDX PT, R2, R0, RZ, 0x1f ;  /* 0x00001fff00027589 */ /* 0x000e2400000e0000 */
[----:B0-----:R-:W-:-:S13]  /*0140*/  ISETP.NE.AND P0, PT, R2, RZ, PT ;  /* 0x000000ff0200720c */ /* 0x001fda0003f05270 */
[----:B------:R-:W-:Y:S05]  /*0150*/  @P0 BRA `(.L_x_2) ;  /* 0x0000000000cc0947 */ /* 0x000fea0003800000 */
[----:B------:R-:W-:Y:S01]  /*0160*/  ELECT P0, URZ, PT ;  /* 0x00000000003f782f */ /* 0x000fe20003800000 */
[----:B------:R-:W-:-:S12]  /*0170*/  BSSY B0, `(.L_x_2) ;  /* 0x0000031000007945 */ /* 0x000fd80003800000 */
[----:B------:R-:W-:Y:S05]  /*0180*/  @!P0 BRA `(.L_x_3) ;  /* 0x0000000000bc8947 */ /* 0x000fea0003800000 */
[----:B------:R-:W0:Y:S01]  /*0190*/  S2UR UR8, SR_CgaCtaId ;  /* 0x00000000000879c3 */ /* 0x000e220000008800 */
[----:B------:R-:W-:Y:S01]  /*01a0*/  UMOV UR4, 0x400 ;  /* 0x0000040000047882 */ /* 0x000fe20000000000 */
[----:B------:R-:W-:Y:S01]  /*01b0*/  UMOV UR5, 0x1 ;  /* 0x0000000100057882 */ /* 0x000fe20000000000 */
[----:B------:R-:W-:Y:S02]  /*01c0*/  UMOV UR6, 0x100 ;  /* 0x0000010000067882 */ /* 0x000fe40000000000 */
[----:B------:R-:W-:-:S04]  /*01d0*/  UIADD3 UR6, -UR6, 0x100000, URZ ;  /* 0x0010000006067890 */ /* 0x000fc8000fffe13f */
[----:B------:R-:W-:Y:S02]  /*01e0*/  USHF.L.U32 UR7, UR6, 0xb, URZ ;  /* 0x0000000b06077899 */ /* 0x000fe4000800063f */
[----:B------:R-:W-:Y:S02]  /*01f0*/  USHF.L.U32 UR6, UR6, 0x1, URZ ;  /* 0x0000000106067899 */ /* 0x000fe4000800063f */
[----:B0-----:R-:W-:Y:S02]  /*0200*/  ULEA UR8, UR8, UR4, 0x18 ;  /* 0x0000000408087291 */ /* 0x001fe4000f8ec03f */
[----:B------:R-:W-:-:S04]  /*0210*/  UIADD3 UR4, -UR5, 0x100000, URZ ;  /* 0x0010000005047890 */ /* 0x000fc8000fffe13f */
[----:B------:R-:W-:Y:S02]  /*0220*/  USHF.L.U32 UR5, UR4, 0xb, URZ ;  /* 0x0000000b04057899 */ /* 0x000fe4000800063f */
[----:B------:R-:W-:Y:S01]  /*0230*/  USHF.L.U32 UR4, UR4, 0x1, URZ ;  /* 0x0000000104047899 */ /* 0x000fe2000800063f */
[----:B------:R-:W0:Y:S11]  /*0240*/  FENCE.VIEW.ASYNC.S ;  /* 0x00000000000073c6 */ /* 0x000e360000000000 */
[----:B0-----:R0:W1:Y:S01]  /*0250*/  SYNCS.EXCH.64 URZ, [UR8], UR4 ;  /* 0x00000004083f75b2 */ /* 0x0010620008000100 */
[----:B------:R0:W2:Y:S01]  /*0260*/  SYNCS.EXCH.64 URZ, [UR8+0x88], UR6 ;  /* 0x00008806083f75b2 */ /* 0x0000a20008000100 */
[----:B------:R0:W3:Y:S01]  /*0270*/  SYNCS.EXCH.64 URZ, [UR8+0x8], UR4 ;  /* 0x00000804083f75b2 */ /* 0x0000e20008000100 */
[----:B------:R0:W4:Y:S01]  /*0280*/  SYNCS.EXCH.64 URZ, [UR8+0x90], UR6 ;  /* 0x00009006083f75b2 */ /* 0x0001220008000100 */
[----:B------:R0:W0:Y:S01]  /*0290*/  SYNCS.EXCH.64 URZ, [UR8+0x10], UR4 ;  /* 0x00001004083f75b2 */ /* 0x0000220008000100 */
        /* <DEDUP_REMOVED lines=29> */
[----:B-1234-:R-:W-:Y:S01]  /*0470*/  NOP ;  /* 0x0000000000007918 */ /* 0x01efe20000000000 */
.L_x_3:
[----:B0-----:R-:W-:Y:S05]  /*0480*/  BSYNC B0 ;  /* 0x0000000000007941 */ /* 0x001fea0003800000 */
.L_x_2:
[----:B------:R-:W0:Y:S01]  /*0490*/  SHFL.IDX PT, R0, R0, RZ, 0x1f ;  /* 0x00001fff00007589 */ /* 0x000e2200000e0000 */
[----:B------:R-:W-:Y:S01]  /*04a0*/  ELECT P0, URZ, PT ;  /* 0x00000000003f782f */ /* 0x000fe20003800000 */
[----:B------:R-:W1:Y:S01]  /*04b0*/  LDC R2, c[0x0][0x65c] ;  /* 0x00019700ff027b82 */ /* 0x000e620000000800 */
[----:B------:R-:W-:Y:S01]  /*04c0*/  SHF.R.S32.HI R7, RZ, 0x1f, R4 ;  /* 0x0000001fff077819 */ /* 0x000fe20000011404 */
[----:B------:R-:W2:Y:S01]  /*04d0*/  S2R R5, SR_CTAID.Y ;  /* 0x0000000000057919 */ /* 0x000ea20000002600 */
[----:B------:R-:W-:Y:S01]  /*04e0*/  UMOV UR4, 0x20 ;  /* 0x0000002000047882 */ /* 0x000fe20000000000 */
[----:B------:R-:W-:Y:S01]  /*04f0*/  NOP ;  /* 0x0000000000007918 */ /* 0x000fe20000000000 */
[----:B------:R-:W-:Y:S01]  /*0500*/  LEA.HI R7, R7, R4, RZ, 0x2 ;  /* 0x0000000407077211 */ /* 0x000fe200078f10ff */
[----:B------:R-:W3:Y:S01]  /*0510*/  S2R R6, SR_CTAID.X ;  /* 0x0000000000067919 */ /* 0x000ee20000002500 */
[----:B------:R-:W-:Y:S01]  /*0520*/  ISETP.NE.AND P2, PT, R10, RZ, PT ;  /* 0x000000ff0a00720c */ /* 0x000fe20003f45270 */
[----:B------:R-:W-:Y:S01]  /*0530*/  NOP ;  /* 0x0000000000007918 */ /* 0x000fe20000000000 */
[----:B------:R-:W-:-:S02]  /*0540*/  LOP3.LUT R7, R7, 0xfffffffc, RZ, 0xc0, !PT ;  /* 0xfffffffc07077812 */ /* 0x000fc400078ec0ff */
[----:B0-----:R-:W-:Y:S02]  /*0550*/  ISETP.NE.OR P0, PT, R0, RZ, !P0 ;  /* 0x000000ff0000720c */ /* 0x001fe40004705670 */
[----:B-1----:R-:W-:-:S04]  /*0560*/  ISETP.NE.AND P3, PT, R2, 0x1, PT ;  /* 0x000000010200780c */ /* 0x002fc80003f65270 */
[----:B------:R-:W-:Y:S01]  /*0570*/  P2R R0, PR, RZ, 0x8 ;  /* 0x00000008ff007803 */ /* 0x000fe20000000000 */
[----:B------:R-:W-:Y:S01]  /*0580*/  IMAD.IADD R0, R4, 0x1, -R7 ;  /* 0x0000000104007824 */ /* 0x000fe200078e0a07 */
[----:B------:R-:W-:Y:S01]  /*0590*/  LOP3.LUT R4, R3, 0x7f, RZ, 0xc0, !PT ;  /* 0x0000007f03047812 */ /* 0x000fe200078ec0ff */
[----:B------:R-:W-:-:S03]  /*05a0*/  IMAD.MOV.U32 R7, RZ, RZ, RZ ;  /* 0x000000ffff077224 */ /* 0x000fc600078e00ff */
[----:B------:R-:W-:Y:S01]  /*05b0*/  ISETP.NE.AND P1, PT, R0, 0x3, PT ;  /* 0x000000030000780c */ /* 0x000fe20003f25270 */
[----:B------:R-:W-:Y:S01]  /*05c0*/  VOTEU.ALL UP0, P0 ;  /* 0x00000000003f7886 */ /* 0x000fe20000000000 */
[----:B------:R-:W-:Y:S01]  /*05d0*/  VOTEU.ALL UP1, P0 ;  /* 0x00000000003f7886 */ /* 0x000fe20000020000 */
[----:B------:R-:W3:Y:S01]  /*05e0*/  @P3 LDC R17, c[0x0][0x10] ;  /* 0x00000400ff113b82 */ /* 0x000ee20000000800 */
[----:B--2---:R-:W-:Y:S02]  /*05f0*/  @P3 IMAD.MOV.U32 R8, RZ, RZ, R5 ;  /* 0x000000ffff083224 */ /* 0x004fe400078e0005 */
[----:B------:R-:W-:Y:S01]  /*0600*/  @!UP0 UMOV UR6, 0x400 ;  /* 0x0000040000068882 */ /* 0x000fe20000000000 */
[----:B------:R-:W-:-:S04]  /*0610*/  @!UP0 UIADD3 UR4, -UR4, 0x100000, URZ ;  /* 0x0010000004048890 */ /* 0x000fc8000fffe13f */
[----:B------:R-:W-:Y:S02]  /*0620*/  @!UP0 USHF.L.U32 UR5, UR4, 0xb, URZ ;  /* 0x0000000b04058899 */ /* 0x000fe4000800063f */
[----:B------:R-:W-:Y:S01]  /*0630*/  @!UP0 USHF.L.U32 UR4, UR4, 0x1, URZ ;  /* 0x0000000104048899 */ /* 0x000fe2000800063f */
[----:B------:R-:W-:Y:S01]  /*0640*/  @P3 IMAD.MOV.U32 R9, RZ, RZ, RZ ;  /* 0x000000ffff093224 */ /* 0x000fe200078e00ff */
[----:B------:R-:W0:Y:S08]  /*0650*/  @!UP0 S2UR UR7, SR_CgaCtaId ;  /* 0x00000000000789c3 */ /* 0x000e300000008800 */
[----:B------:R-:W1:Y:S01]  /*0660*/  @!P3 LDC R11, c[0x0][0xc] ;  /* 0x00000300ff0bbb82 */ /* 0x000e620000000800 */
[----:B---3--:R-:W-:Y:S01]  /*0670*/  @P3 IMAD.WIDE.U32 R16, R6, R17, R8 ;  /* 0x0000001106103225 */ /* 0x008fe200078e0008 */
[----:B0-----:R-:W-:Y:S01]  /*0680*/  @!UP0 ULEA UR8, UR7, UR6, 0x18 ;  /* 0x0000000607088291 */ /* 0x001fe2000f8ec03f */
[----:B------:R-:W-:-:S02]  /*0690*/  VOTEU.ALL UP0, P0 ;  /* 0x00000000003f7886 */ /* 0x000fc40000000000 */
[----:B------:R-:W-:Y:S01]  /*06a0*/  ULDC UR6, c[0x0][0xc] ;  /* 0x0000030000067ab9 */ /* 0x000fe20000000800 */
[----:B------:R-:W-:Y:S01]  /*06b0*/  ISETP.EQ.OR P0, PT, R0, RZ, !P1 ;  /* 0x000000ff0000720c */ /* 0x000fe20004f02670 */
[----:B------:R-:W-:-:S03]  /*06c0*/  ULDC UR7, c[0x0][0x10] ;  /* 0x0000040000077ab9 */ /* 0x000fc60000000800 */
[C---:B------:R-:W-:Y:S01]  /*06d0*/  ISETP.EQ.AND P0, PT, R10.reuse, RZ, P0 ;  /* 0x000000ff0a00720c */ /* 0x040fe20000702270 */
[----:B------:R-:W-:Y:S02]  /*06e0*/  VIADD R10, R10, 0xffffffff ;  /* 0xffffffff0a0a7836 */ /* 0x000fe40000000000 */
[----:B-1----:R-:W-:Y:S01]  /*06f0*/  @!P3 IMAD.WIDE.U32 R8, R11, R5, R6 ;  /* 0x000000050b08b225 */ /* 0x002fe200078e0006 */
[----:B------:R-:W0:Y:S02]  /*0700*/  FENCE.VIEW.ASYNC.S ;  /* 0x00000000000073c6 */ /* 0x000e240000000000 */
[----:B0-----:R-:W0:Y:S01]  /*0710*/  @!UP0 SYNCS.EXCH.64 URZ, [UR8+0x120], UR4 ;  /* 0x00012004083f85b2 */ /* 0x001e220008000100 */
[----:B------:R-:W-:Y:S01]  /*0720*/  SEL R18, RZ, 0x1, !P0 ;  /* 0x00000001ff127807 */ /* 0x000fe20004000000 */
[----:B------:R-:W-:Y:S01]  /*0730*/  @P3 IMAD.MOV.U32 R11, RZ, RZ, RZ ;  /* 0x000000ffff0b3224 */ /* 0x000fe200078e00ff */
[----:B------:R-:W-:Y:S01]  /*0740*/  ISETP.GE.U32.AND P1, PT, R10, 0x2, PT ;  /* 0x000000020a00780c */ /* 0x000fe20003f26070 */
[----:B------:R-:W-:-:S02]  /*0750*/  @!P3 IMAD.MOV.U32 R16, RZ, RZ, R8 ;  /* 0x000000ffff10b224 */ /* 0x000fc400078e0008 */
[----:B------:R-:W-:Y:S01]  /*0760*/  @P3 IMAD.IADD R17, R17, 0x1, R11 ;  /* 0x0000000111113824 */ /* 0x000fe200078e020b */
[----:B------:R-:W-:Y:S01]  /*0770*/  SEL R18, R18, 0x2, P1 ;  /* 0x0000000212127807 */ /* 0x000fe20000800000 */
[----:B------:R-:W-:Y:S01]  /*0780*/  @!P3 IMAD.MOV.U32 R17, RZ, RZ, R9 ;  /* 0x000000ffff11b224 */ /* 0x000fe200078e0009 */
[----:B------:R1:W0:Y:S01]  /*0790*/  @!UP1 SYNCS.EXCH.64 URZ, [UR8+0x128], UR4 ;  /* 0x00012804083f95b2 */ /* 0x0002220008000100 */
[----:B------:R-:W-:Y:S01]  /*07a0*/  NOP ;  /* 0x0000000000007918 */ /* 0x000fe20000000000 */
[----:B-1----:R-:W-:-:S03]  /*07b0*/  UIMAD.WIDE.U32 UR4, UR6, UR7, URZ ;  /* 0x00000007060472a5 */ /* 0x002fc6000f8e003f */
[----:B------:R-:W-:Y:S02]  /*07c0*/  ULDC UR6, c[0x0][0x14] ;  /* 0x0000050000067ab9 */ /* 0x000fe40000000800 */
[----:B------:R-:W-:Y:S02]  /*07d0*/  UIMAD.WIDE.U32 UR36, UR4, UR6, URZ ;  /* 0x00000006042472a5 */ /* 0x000fe4000f8e003f */
[----:B------:R-:W-:-:S04]  /*07e0*/  UIMAD UR42, UR5, UR6, URZ ;  /* 0x00000006052a72a4 */ /* 0x000fc8000f8e023f */
[----:B------:R-:W-:Y:S01]  /*07f0*/  UIADD3 UR42, UR37, UR42, URZ ;  /* 0x0000002a252a7290 */ /* 0x000fe2000fffe03f */
[----:B0-----:R-:W-:Y:S06]  /*0800*/  BAR.SYNC.DEFER_BLOCKING 0x0 ;  /* 0x0000000000007b1d */ /* 0x001fec0000010000 */
[----:B------:R-:W-:Y:S05]  /*0810*/  @!P2 BRA `(.L_x_4) ;  /* 0x0000004c0004a947 */ /* 0x000fea0003800000 */
[----:B------:R-:W-:-:S13]  /*0820*/  ISETP.GT.U32.AND P0, PT, R10, 0x1, PT ;  /* 0x000000010a00780c */ /* 0x000fda0003f04070 */
[----:B------:R-:W-:Y:S05]  /*0830*/  @P0 EXIT ;  /* 0x000000000000094d */ /* 0x000fea0003800000 */
[----:B------:R-:W-:Y:S01]  /*0840*/  ULDC.64 UR4, c[0x0][0x650] ;  /* 0x0001940000047ab9 */ /* 0x000fe20000000a00 */
[----:B------:R-:W-:Y:S01]  /*0850*/  PRMT R0, RZ, 0x7610, R0 ;  /* 0x00007610ff007816 */ /* 0x000fe20000000000 */
[----:B------:R-:W-:Y:S01]  /*0860*/  IMAD.MOV.U32 R75, RZ, RZ, -0x1 ;  /* 0xffffffffff4b7424 */ /* 0x000fe200078e00ff */
[----:B------:R-:W-:Y:S01]  /*0870*/  ISETP.GE.U32.AND P0, PT, R16, UR4, PT ;  /* 0x0000000410007c0c */ /* 0x000fe2000bf06070 */
[----:B------:R-:W-:Y:S02]  /*0880*/  IMAD.MOV.U32 R74, RZ, RZ, -0x1 ;  /* 0xffffffffff4a7424 */ /* 0x000fe400078e00ff */
[----:B------:R-:W-:Y:S01]  /*0890*/  IMAD.MOV.U32 R73, RZ, RZ, -0x1 ;  /* 0xffffffffff497424 */ /* 0x000fe200078e00ff */
[----:B------:R-:W-:-:S13]  /*08a0*/  ISETP.GE.U32.AND.EX P0, PT, R17, UR5, PT, P0 ;  /* 0x0000000511007c0c */ /* 0x000fda000bf06100 */
[----:B------:R-:W-:Y:S05]  /*08b0*/  @P0 BRA `(.L_x_5) ;  /* 0x0000000400540947 */ /* 0x000fea0003800000 */
[----:B------:R-:W0:Y:S01]  /*08c0*/  LDC.64 R20, c[0x0][0x628] ;  /* 0x00018a00ff147b82 */ /* 0x000e220000000a00 */
[----:B------:R-:W-:Y:S02]  /*08d0*/  IMAD.MOV.U32 R8, RZ, RZ, R16 ;  /* 0x000000ffff087224 */ /* 0x000fe400078e0010 */
[----:B------:R-:W-:-:S05]  /*08e0*/  IMAD.MOV.U32 R9, RZ, RZ, R17 ;  /* 0x000000ffff097224 */ /* 0x000fca00078e0011 */
[----:B------:R-:W1:Y:S08]  /*08f0*/  LDC R0, c[0x0][0x630] ;  /* 0x00018c00ff007b82 */ /* 0x000e700000000800 */
[----:B------:R-:W2:Y:S01]  /*0900*/  LDC.64 R22, c[0x0][0x620] ;  /* 0x00018800ff167b82 */ /* 0x000ea20000000a00 */
[----:B0-----:R-:W-:-:S04]  /*0910*/  ISETP.NE.U32.AND P0, PT, R20, RZ, PT ;  /* 0x000000ff1400720c */ /* 0x001fc80003f05070 */
[----:B------:R-:W-:-:S13]  /*0920*/  ISETP.NE.AND.EX P0, PT, R21, RZ, PT, P0 ;  /* 0x000000ff1500720c */ /* 0x000fda0003f05300 */
[----:B-12---:R-:W-:Y:S05]  /*0930*/  @!P0 BRA `(.L_x_6) ;  /* 0x0000000000288947 */ /* 0x006fea0003800000 */
[----:B------:R-:W0:Y:S02]  /*0940*/  LDC R13, c[0x0][0x634] ;  /* 0x00018d00ff0d7b82 */ /* 0x000e240000000800 */
[----:B0-----:R-:W-:-:S05]  /*0950*/  IADD3 R13, P0, R16, R13, RZ ;  /* 0x0000000d100d7210 */ /* 0x001fca0007f1e0ff */
[----:B------:R-:W-:-:S04]  /*0960*/  IMAD.X R15, RZ, RZ, R17, P0 ;  /* 0x000000ffff0f7224 */ /* 0x000fc800000e0611 */
[----:B------:R-:W-:-:S04]  /*0970*/  IMAD.WIDE.U32 R8, R15, R20, RZ ;  /* 0x000000140f087225 */ /* 0x000fc800078e00ff */
[----:B------:R-:W-:-:S04]  /*0980*/  IMAD.WIDE.U32 R10, P0, R13, R21, R8 ;  /* 0x000000150d0a7225 */ /* 0x000fc80007800008 */
[----:B------:R-:W-:-:S04]  /*0990*/  IMAD.WIDE.U32 R8, R13, R20, RZ ;  /* 0x000000140d087225 */ /* 0x000fc800078e00ff */
[----:B------:R-:W-:Y:S01]  /*09a0*/  IMAD.X R13, RZ, RZ, RZ, P0 ;  /* 0x000000ffff0d7224 */ /* 0x000fe200000e06ff */
[----:B------:R-:W-:Y:S01]  /*09b0*/  IADD3 RZ, P0, R9, R10, RZ ;  /* 0x0000000a09ff7210 */ /* 0x000fe20007f1e0ff */
[----:B------:R-:W-:-:S04]  /*09c0*/  IMAD.MOV.U32 R12, RZ, RZ, R11 ;  /* 0x000000ffff0c7224 */ /* 0x000fc800078e000b */
[----:B------:R-:W-:-:S08]  /*09d0*/  IMAD.WIDE.U32.X R8, R15, R21, R12, P0 ;  /* 0x000000150f087225 */ /* 0x000fd000000e040c */
.L_x_6:
[-CC-:B------:R-:W-:Y:S01]  /*09e0*/  SHF.R.U64 R73, R8, R0.reuse, R9.reuse ;  /* 0x0000000008497219 */ /* 0x180fe20000001209 */
[----:B------:R-:W0:Y:S01]  /*09f0*/  LDC R12, c[0x0][0x618] ;  /* 0x00018600ff0c7b82 */ /* 0x000e220000000800 */
[----:B------:R-:W-:Y:S01]  /*0a00*/  SHF.R.U32.HI R7, RZ, R0, R9 ;  /* 0x00000000ff077219 */ /* 0x000fe20000011609 */
[----:B------:R-:W-:Y:S01]  /*0a10*/  ULDC UR4, c[0x0][0x150] ;  /* 0x0000540000047ab9 */ /* 0x000fe20000000800 */
[----:B------:R-:W-:Y:S02]  /*0a20*/  IADD3 R11, P0, RZ, -R73, RZ ;  /* 0x80000049ff0b7210 */ /* 0x000fe40007f1e0ff */
[----:B------:R-:W-:-:S03]  /*0a30*/  I2FP.F32.U32 R0, R6 ;  /* 0x0000000600007245 */ /* 0x000fc60000201000 */
[----:B------:R-:W1:Y:S01]  /*0a40*/  LDC.64 R30, c[0x0][0x640] ;  /* 0x00019000ff1e7b82 */ /* 0x000e620000000a00 */
[----:B------:R-:W-:Y:S02]  /*0a50*/  IMAD.X R13, RZ, RZ, ~R7, P0 ;  /* 0x000000ffff0d7224 */ /* 0x000fe400000e0e07 */
[----:B------:R-:W-:Y:S01]  /*0a60*/  FMUL R0, R0, UR4 ;  /* 0x0000000400007c20 */ /* 0x000fe20008400000 */
[----:B------:R-:W-:Y:S01]  /*0a70*/  IMAD.WIDE.U32 R8, R11, R22, R16 ;  /* 0x000000160b087225 */ /* 0x000fe200078e0010 */
[----:B------:R-:W-:-:S03]  /*0a80*/  ULDC UR4, c[0x0][0x154] ;  /* 0x0000550000047ab9 */ /* 0x000fc60000000800 */
[----:B------:R-:W-:Y:S01]  /*0a90*/  IMAD R10, R13, R22, RZ ;  /* 0x000000160d0a7224 */ /* 0x000fe200078e02ff */
[----:B------:R-:W2:Y:S01]  /*0aa0*/  LDC R7, c[0x0][0x144] ;  /* 0x00005100ff077b82 */ /* 0x000ea20000000800 */
[----:B------:R-:W3:Y:S02]  /*0ab0*/  F2I.U32.TRUNC.NTZ R0, R0 ;  /* 0x0000000000007305 */ /* 0x000ee4000020f000 */
[----:B------:R-:W-:-:S04]  /*0ac0*/  IMAD R11, R11, R23, R10 ;  /* 0x000000170b0b7224 */ /* 0x000fc800078e020a */
[----:B------:R-:W-:Y:S01]  /*0ad0*/  IMAD.IADD R9, R9, 0x1, R11 ;  /* 0x0000000109097824 */ /* 0x000fe200078e020b */
[----:B------:R-:W4:Y:S01]  /*0ae0*/  LDC R24, c[0x0][0x608] ;  /* 0x00018200ff187b82 */ /* 0x000f220000000800 */
[----:B------:R-:W-:-:S03]  /*0af0*/  IMAD.MOV.U32 R11, RZ, RZ, -0x1 ;  /* 0xffffffffff0b7424 */ /* 0x000fc600078e00ff */
[-CC-:B0-----:R-:W-:Y:S02]  /*0b00*/  SHF.R.U64 R22, R8, R12.reuse, R9.reuse ;  /* 0x0000000c08167219 */ /* 0x181fe40000001209 */
[----:B------:R-:W-:Y:S02]  /*0b10*/  I2FP.F32.U32 R8, R5 ;  /* 0x0000000500087245 */ /* 0x000fe40000201000 */
[----:B------:R-:W0:Y:S01]  /*0b20*/  LDC R28, c[0x0][0x658] ;  /* 0x00019600ff1c7b82 */ /* 0x000e220000000800 */
[----:B-1----:R-:W-:Y:S01]  /*0b30*/  ISETP.NE.U32.AND P0, PT, R30, RZ, PT ;  /* 0x000000ff1e00720c */ /* 0x002fe20003f05070 */
[----:B---3--:R-:W-:Y:S02]  /*0b40*/  IMAD.MOV R10, RZ, RZ, -R0 ;  /* 0x000000ffff0a7224 */ /* 0x008fe400078e0a00 */
[----:B------:R-:W-:Y:S01]  /*0b50*/  FMUL R8, R8, UR4 ;  /* 0x0000000408087c20 */ /* 0x000fe20008400000 */
[----:B------:R-:W-:Y:S02]  /*0b60*/  SHF.R.U32.HI R9, RZ, R12, R9 ;  /* 0x0000000cff097219 */ /* 0x000fe40000011609 */
[----:B------:R-:W-:Y:S01]  /*0b70*/  ISETP.NE.AND.EX P0, PT, R31, RZ, PT, P0 ;  /* 0x000000ff1f00720c */ /* 0x000fe20003f05300 */
[----:B------:R1:W3:Y:S01]  /*0b80*/  F2I.U32.TRUNC.NTZ R15, R8 ;  /* 0x00000008000f7305 */ /* 0x0002e2000020f000 */
[----:B------:R-:W1:Y:S01]  /*0b90*/  LDC R20, c[0x0][0x148] ;  /* 0x00005200ff147b82 */ /* 0x000e620000000800 */
[----:B--2---:R-:W-:-:S07]  /*0ba0*/  IMAD R0, R7, R10, R6 ;  /* 0x0000000a07007224 */ /* 0x004fce00078e0206 */
[----:B------:R-:W2:Y:S01]  /*0bb0*/  LDC R26, c[0x0][0x600] ;  /* 0x00018000ff1a7b82 */ /* 0x000ea20000000800 */
[-CC-:B----4-:R-:W-:Y:S02]  /*0bc0*/  SHF.R.U64 R32, R22, R24.reuse, R9.reuse ;  /* 0x0000001816207219 */ /* 0x190fe40000001209 */
[----:B------:R-:W-:Y:S01]  /*0bd0*/  SHF.R.U32.HI R7, RZ, R24, R9 ;  /* 0x00000018ff077219 */ /* 0x000fe20000011609 */
[----:B------:R-:W-:-:S04]  /*0be0*/  IMAD.MOV.U32 R9, RZ, RZ, 0x1 ;  /* 0x00000001ff097424 */ /* 0x000fc800078e00ff */
[----:B------:R-:W4:Y:S01]  /*0bf0*/  LDC R21, c[0x0][0x648] ;  /* 0x00019200ff157b82 */ /* 0x000f220000000800 */
[-C--:B0-----:R-:W-:Y:S02]  /*0c00*/  SHF.L.U32 R6, R11, R28.reuse, RZ ;  /* 0x0000001c0b067219 */ /* 0x081fe400000006ff */
[--C-:B------:R-:W-:Y:S02]  /*0c10*/  SHF.R.U64 R24, R32, R28, R7.reuse ;  /* 0x0000001c20187219 */ /* 0x100fe40000001207 */
[----:B------:R-:W-:Y:S02]  /*0c20*/  LOP3.LUT R13, RZ, R6, RZ, 0x33, !PT ;  /* 0x00000006ff0d7212 */ /* 0x000fe400078e33ff */
[-C--:B------:R-:W-:Y:S01]  /*0c30*/  SHF.R.U32.HI R7, RZ, R28.reuse, R7 ;  /* 0x0000001cff077219 */ /* 0x080fe20000011607 */
[----:B------:R-:W0:Y:S01]  /*0c40*/  LDC R23, c[0x0][0x638] ;  /* 0x00018e00ff177b82 */ /* 0x000e220000000800 */
[----:B------:R-:W-:Y:S01]  /*0c50*/  SHF.L.U32 R12, R9, R28, RZ ;  /* 0x0000001c090c7219 */ /* 0x000fe200000006ff */
[----:B------:R-:W-:-:S06]  /*0c60*/  IMAD.MOV.U32 R6, RZ, RZ, R24 ;  /* 0x000000ffff067224 */ /* 0x000fcc00078e0018 */
[----:B------:R-:W0:Y:S01]  /*0c70*/  LDC R75, c[0x0][0x610] ;  /* 0x00018400ff4b7b82 */ /* 0x000e220000000800 */
[----:B-1-3--:R-:W-:Y:S05]  /*0c80*/  @!P0 BRA `(.L_x_7) ;  /* 0x0000000000288947 */ /* 0x00afea0003800000 */
[----:B------:R-:W1:Y:S02]  /*0c90*/  LDC R11, c[0x0][0x64c] ;  /* 0x00019300ff0b7b82 */ /* 0x000e640000000800 */
[----:B-1----:R-:W-:-:S05]  /*0ca0*/  IADD3 R11, P0, R24, R11, RZ ;  /* 0x0000000b180b7210 */ /* 0x002fca0007f1e0ff */
        /* <DEDUP_REMOVED lines=8> */
.L_x_7:
[----:B----4-:R-:W-:Y:S01]  /*0d30*/  SHF.R.U64 R6, R6, R21, R7 ;  /* 0x0000001506067219 */ /* 0x010fe20000001207 */
[----:B--2---:R-:W-:Y:S01]  /*0d40*/  VIADD R7, R26, 0xffffffff ;  /* 0xffffffff1a077836 */ /* 0x004fe20000000000 */
[----:B------:R-:W-:Y:S01]  /*0d50*/  LOP3.LUT R13, R32, R13, RZ, 0xc0, !PT ;  /* 0x0000000d200d7212 */ /* 0x000fe200078ec0ff */
[----:B------:R-:W-:Y:S02]  /*0d60*/  IMAD.MOV R15, RZ, RZ, -R15 ;  /* 0x000000ffff0f7224 */ /* 0x000fe400078e0a0f */
[----:B------:R-:W-:Y:S02]  /*0d70*/  IMAD.MOV R8, RZ, RZ, -R6 ;  /* 0x000000ffff087224 */ /* 0x000fe400078e0a06 */
[----:B------:R-:W-:Y:S01]  /*0d80*/  IMAD R13, R12, R6, R13 ;  /* 0x000000060c0d7224 */ /* 0x000fe200078e020d */
[----:B------:R-:W-:Y:S01]  /*0d90*/  LOP3.LUT R6, R22, R7, RZ, 0xc0, !PT ;  /* 0x0000000716067212 */ /* 0x000fe200078ec0ff */
[----:B------:R-:W-:Y:S02]  /*0da0*/  @P3 IMAD R0, R20, R15, R5 ;  /* 0x0000000f14003224 */ /* 0x000fe400078e0205 */
[----:B0-----:R-:W-:-:S02]  /*0db0*/  IMAD R5, R8, R23, R24 ;  /* 0x0000001708057224 */ /* 0x001fc400078e0218 */
[----:B------:R-:W-:Y:S02]  /*0dc0*/  IMAD R75, R13, R75, R0 ;  /* 0x0000004b0d4b7224 */ /* 0x000fe400078e0200 */
[----:B------:R-:W-:Y:S02]  /*0dd0*/  IMAD R6, R5, R26, R6 ;  /* 0x0000001a05067224 */ /* 0x000fe400078e0206 */
[----:B------:R-:W-:-:S03]  /*0de0*/  IMAD.MOV.U32 R0, RZ, RZ, 0x1 ;  /* 0x00000001ff007424 */ /* 0x000fc600078e00ff */
[----:B------:R-:W-:Y:S02]  /*0df0*/  SEL R74, R6, R75, !P3 ;  /* 0x0000004b064a7207 */ /* 0x000fe40005800000 */
[----:B------:R-:W-:-:S07]  /*0e00*/  SEL R75, R75, R6, !P3 ;  /* 0x000000064b4b7207 */ /* 0x000fce0005800000 */
.L_x_5:
[----:B------:R-:W-:-:S08]  /*0e10*/  NOP ;  /* 0x0000000000007918 */ /* 0x000fd00000000000 */
[----:B------:R-:W0:Y:S02]  /*0e20*/  USETMAXREG.TRY_ALLOC.CTAPOOL UP0, 0xe8 ;  /* 0x000000e8000079c8 */ /* 0x000e240008000600 */
[----:B0-----:R-:W-:-:S13]  /*0e30*/  PLOP3.LUT P0, PT, PT, PT, UP0, 0x80, 0x0 ;  /* 0x000000000000781c */ /* 0x001fda0003f0f008 */
[----:B------:R-:W-:Y:S05]  /*0e40*/  @!P0 BRA `(.L_x_5) ;  /* 0xfffffffc00f08947 */ /* 0x000fea000383ffff */
[----:B------:R-:W-:Y:S01]  /*0e50*/  ULDC.64 UR4, c[0x0][0x598] ;  /* 0x0001660000047ab9 */ /* 0x000fe20000000a00 */
[----:B------:R-:W-:Y:S01]  /*0e60*/  ULDC.64 UR38, c[0x0][0x208] ;  /* 0x0000820000267ab9 */ /* 0x000fe20000000a00 */
[----:B------:R-:W-:-:S04]  /*0e70*/  ISETP.NE.U32.AND P0, PT, RZ, UR4, PT ;  /* 0x00000004ff007c0c */ /* 0x000fc8000bf05070 */
[----:B------:R-:W-:-:S13]  /*0e80*/  ISETP.NE.AND.EX P0, PT, RZ, UR5, PT, P0 ;  /* 0x00000005ff007c0c */ /* 0x000fda000bf05300 */
[----:B------:R-:W-:Y:S05]  /*0e90*/  @!P0 BRA `(.L_x_8) ;  /* 0x00000000001c8947 */ /* 0x000fea0003800000 */
[----:B------:R-:W0:Y:S02]  /*0ea0*/  LDC.64 R6, c[0x0][0x598] ;  /* 0x00016600ff067b82 */ /* 0x000e240000000a00 */
[----:B0-----:R-:W2:Y:S02]  /*0eb0*/  LDG.E.64 R6, desc[UR38][R6.64] ;  /* 0x0000002606067981 */ /* 0x001ea4000c1e1b00 */
[----:B--2---:R-:W-:-:S04]  /*0ec0*/  ISETP.NE.U32.AND P0, PT, R6, RZ, PT ;  /* 0x000000ff0600720c */ /* 0x004fc80003f05070 */
[----:B------:R-:W-:-:S13]  /*0ed0*/  ISETP.NE.AND.EX P0, PT, R7, RZ, PT, P0 ;  /* 0x000000ff0700720c */ /* 0x000fda0003f05300 */
[----:B------:R-:W-:Y:S05]  /*0ee0*/  @!P0 BRA `(.L_x_8) ;  /* 0x0000000000088947 */ /* 0x000fea0003800000 */
[----:B------:R0:W5:Y:S01]  /*0ef0*/  LD.E R19, desc[UR38][R6.64] ;  /* 0x0000002606137980 */ /* 0x000162000c101900 */
[----:B------:R-:W-:Y:S05]  /*0f00*/  BRA `(.L_x_9) ;  /* 0x0000000000247947 */ /* 0x000fea0003800000 */
.L_x_8:
[----:B------:R-:W-:Y:S02]  /*0f10*/  ULDC.64 UR4, c[0x0][0x588] ;  /* 0x0001620000047ab9 */ /* 0x000fe40000000a00 */
[----:B------:R-:W-:-:S04]  /*0f20*/  ISETP.NE.U32.AND P0, PT, RZ, UR4, PT ;  /* 0x00000004ff007c0c */ /* 0x000fc8000bf05070 */
[----:B------:R-:W-:-:S13]  /*0f30*/  ISETP.NE.AND.EX P0, PT, RZ, UR5, PT, P0 ;  /* 0x00000005ff007c0c */ /* 0x000fda000bf05300 */
[----:B------:R-:W-:Y:S05]  /*0f40*/  @!P0 BRA `(.L_x_10) ;  /* 0x00000000000c8947 */ /* 0x000fea0003800000 */
[----:B------:R-:W0:Y:S02]  /*0f50*/  LDC.64 R6, c[0x0][0x588] ;  /* 0x00016200ff067b82 */ /* 0x000e240000000a00 */
[----:B0-----:R1:W5:Y:S01]  /*0f60*/  LDG.E R19, desc[UR38][R6.64] ;  /* 0x0000002606137981 */ /* 0x001362000c1e1900 */
[----:B------:R-:W-:Y:S05]  /*0f70*/  BRA `(.L_x_9) ;  /* 0x0000000000087947 */ /* 0x000fea0003800000 */
.L_x_10:
[----:B------:R-:W-:Y:S02]  /*0f80*/  ULDC UR4, c[0x0][0x580] ;  /* 0x0001600000047ab9 */ /* 0x000fe40000000800 */
[----:B------:R-:W-:-:S07]  /*0f90*/  IMAD.U32 R19, RZ, RZ, UR4 ;  /* 0x00000004ff137e24 */ /* 0x000fce000f8e00ff */
.L_x_9:
[----:B------:R-:W-:Y:S02]  /*0fa0*/  ULDC.64 UR4, c[0x0][0x5a0] ;  /* 0x0001680000047ab9 */ /* 0x000fe40000000a00 */
[----:B------:R-:W-:-:S04]  /*0fb0*/  ISETP.NE.U32.AND P0, PT, RZ, UR4, PT ;  /* 0x00000004ff007c0c */ /* 0x000fc8000bf05070 */
[----:B------:R-:W-:-:S13]  /*0fc0*/  ISETP.NE.AND.EX P0, PT, RZ, UR5, PT, P0 ;  /* 0x00000005ff007c0c */ /* 0x000fda000bf05300 */
[----:B------:R-:W-:Y:S05]  /*0fd0*/  @!P0 BRA `(.L_x_11) ;  /* 0x00000000001c8947 */ /* 0x000fea0003800000 */
[----:B01----:R-:W0:Y:S02]  /*0fe0*/  LDC.64 R6, c[0x0][0x5a0] ;  /* 0x00016800ff067b82 */ /* 0x003e240000000a00 */
[----:B0-----:R-:W2:Y:S02]  /*0ff0*/  LDG.E.64 R6, desc[UR38][R6.64] ;  /* 0x0000002606067981 */ /* 0x001ea4000c1e1b00 */
[----:B--2---:R-:W-:-:S04]  /*1000*/  ISETP.NE.U32.AND P0, PT, R6, RZ, PT ;  /* 0x000000ff0600720c */ /* 0x004fc80003f05070 */
[----:B------:R-:W-:-:S13]  /*1010*/  ISETP.NE.AND.EX P0, PT, R7, RZ, PT, P0 ;  /* 0x000000ff0700720c */ /* 0x000fda0003f05300 */
[----:B------:R-:W-:Y:S05]  /*1020*/  @!P0 BRA `(.L_x_11) ;  /* 0x0000000000088947 */ /* 0x000fea0003800000 */
[----:B------:R0:W5:Y:S01]  /*1030*/  LD.E R64, desc[UR38][R6.64] ;  /* 0x0000002606407980 */ /* 0x000162000c101900 */
[----:B------:R-:W-:Y:S05]  /*1040*/  BRA `(.L_x_12) ;  /* 0x0000000000247947 */ /* 0x000fea0003800000 */
.L_x_11:
[----:B------:R-:W-:Y:S02]  /*1050*/  ULDC.64 UR4, c[0x0][0x590] ;  /* 0x0001640000047ab9 */ /* 0x000fe40000000a00 */
[----:B------:R-:W-:-:S04]  /*1060*/  ISETP.NE.U32.AND P0, PT, RZ, UR4, PT ;  /* 0x00000004ff007c0c */ /* 0x000fc8000bf05070 */
[----:B------:R-:W-:-:S13]  /*1070*/  ISETP.NE.AND.EX P0, PT, RZ, UR5, PT, P0 ;  /* 0x00000005ff007c0c */ /* 0x000fda000bf05300 */
[----:B------:R-:W-:Y:S05]  /*1080*/  @!P0 BRA `(.L_x_13) ;  /* 0x00000000000c8947 */ /* 0x000fea0003800000 */
[----:B------:R-:W2:Y:S02]  /*1090*/  LDC.64 R64, c[0x0][0x590] ;  /* 0x00016400ff407b82 */ /* 0x000ea40000000a00 */
[----:B--2---:R2:W5:Y:S01]  /*10a0*/  LDG.E R64, desc[UR38][R64.64] ;  /* 0x0000002640407981 */ /* 0x004562000c1e1900 */
[----:B------:R-:W-:Y:S05]  /*10b0*/  BRA `(.L_x_12) ;  /* 0x0000000000087947 */ /* 0x000fea0003800000 */
.L_x_13:
[----:B------:R-:W-:Y:S02]  /*10c0*/  ULDC UR4, c[0x0][0x584] ;  /* 0x0001610000047ab9 */ /* 0x000fe40000000800 */
[----:B------:R-:W-:-:S07]  /*10d0*/  IMAD.U32 R64, RZ, RZ, UR4 ;  /* 0x00000004ff407e24 */ /* 0x000fce000f8e00ff */
.L_x_12:
[----:B------:R-:W-:-:S13]  /*10e0*/  LOP3.LUT P0, RZ, R0, 0xff, RZ, 0xc0, !PT ;  /* 0x000000ff00ff7812 */ /* 0x000fda000780c0ff */
[----:B------:R-:W-:Y:S05]  /*10f0*/  @!P0 EXIT ;  /* 0x000000000000894d */ /* 0x000fea0003800000 */
[----:B------:R-:W3:Y:S01]  /*1100*/  LDC R66, c[0x0][0x658] ;  /* 0x00019600ff427b82 */ /* 0x000ee20000000800 */
[----:B------:R-:W-:Y:S01]  /*1110*/  ULDC.64 UR6, c[0x0][0x288] ;  /* 0x0000a20000067ab9 */ /* 0x000fe20000000a00 */
[----:B------:R-:W-:Y:S01]  /*1120*/  LOP3.LUT R14, R14, 0x1, RZ, 0xc0, !PT ;  /* 0x000000010e0e7812 */ /* 0x000fe200078ec0ff */
[----:B------:R-:W-:Y:S01]  /*1130*/  UIADD3 UR4, UR7, 0x1f, URZ ;  /* 0x0000001f07047890 */ /* 0x000fe2000fffe03f */
[----:B------:R-:W-:Y:S01]  /*1140*/  SHF.R.U32.HI R0, RZ, 0x2, R3 ;  /* 0x00000002ff007819 */ /* 0x000fe20000011603 */
[----:B01----:R-:W-:Y:S01]  /*1150*/  IMAD.MOV.U32 R7, RZ, RZ, -0x1 ;  /* 0xffffffffff077424 */ /* 0x003fe200078e00ff */
[----:B------:R-:W-:Y:S01]  /*1160*/  SHF.R.U32.HI R4, RZ, 0x1, R4 ;  /* 0x00000001ff047819 */ /* 0x000fe20000011604 */
[----:B------:R-:W-:Y:S01]  /*1170*/  USHF.R.S32.HI UR5, URZ, 0x1f, UR4 ;  /* 0x0000001f3f057899 */ /* 0x000fe20008011404 */
[----:B------:R-:W0:Y:S01]  /*1180*/  LDC.64 R68, c[0x0][0x5c8] ;  /* 0x00017200ff447b82 */ /* 0x000e220000000a00 */
[----:B------:R-:W-:Y:S01]  /*1190*/  IMAD.SHL.U32 R5, R14, 0x40, RZ ;  /* 0x000000400e057824 */ /* 0x000fe200078e00ff */
[----:B------:R-:W-:Y:S01]  /*11a0*/  LOP3.LUT R0, R0, 0x7, RZ, 0xc0, !PT ;  /* 0x0000000700007812 */ /* 0x000fe200078ec0ff */
[----:B------:R-:W-:Y:S01]  /*11b0*/  ULEA.HI UR5, UR5, UR4, URZ, 0x5 ;  /* 0x0000000405057291 */ /* 0x000fe2000f8f283f */
[----:B------:R-:W-:Y:S01]  /*11c0*/  LOP3.LUT R23, R4, 0x30, RZ, 0xc0, !PT ;  /* 0x0000003004177812 */ /* 0x000fe200078ec0ff */
[----:B------:R-:W-:Y:S01]  /*11d0*/  IMAD.MOV.U32 R9, RZ, RZ, 0x1 ;  /* 0x00000001ff097424 */ /* 0x000fe200078e00ff */
[--C-:B------:R-:W-:Y:S01]  /*11e0*/  LOP3.LUT R22, R5, 0x40, R0.reuse, 0xe2, !PT ;  /* 0x0000004005167812 */ /* 0x100fe200078ee200 */
[----:B------:R-:W-:Y:S01]  /*11f0*/  USHF.R.S32.HI UR43, URZ, 0x5, UR5 ;  /* 0x000000053f2b7899 */ /* 0x000fe20008011405 */
[-C--:B------:R-:W-:Y:S01]  /*1200*/  IADD3 R5, RZ, -R23.reuse, -R0 ;  /* 0x80000017ff057210 */ /* 0x080fe20007ffe800 */
[----:B------:R-:W-:Y:S01]  /*1210*/  IMAD.U32 R6, RZ, RZ, UR6 ;  /* 0x00000006ff067e24 */ /* 0x000fe2000f8e00ff */
[C---:B--2---:R-:W-:Y:S01]  /*1220*/  LOP3.LUT R65, R3.reuse, 0x3, RZ, 0xc0, !PT ;  /* 0x0000000303417812 */ /* 0x044fe200078ec0ff */
[----:B------:R-:W-:Y:S01]  /*1230*/  UISETP.LT.AND UP0, UPT, UR43, 0x1, UPT ;  /* 0x000000012b00788c */ /* 0x000fe2000bf01270 */
[----:B------:R-:W-:Y:S01]  /*1240*/  LOP3.LUT R70, R3, 0x80, RZ, 0xc0, !PT ;  /* 0x0000008003467812 */ /* 0x000fe200078ec0ff */
[----:B------:R-:W-:Y:S01]  /*1250*/  IMAD R5, R14, -0x40, R5 ;  /* 0xffffffc00e057824 */ /* 0x000fe200078e0205 */
[----:B------:R-:W-:Y:S01]  /*1260*/  ULDC UR4, c[0x0][0x284] ;  /* 0x0000a10000047ab9 */ /* 0x000fe20000000800 */
[----:B------:R-:W-:Y:S01]  /*1270*/  LOP3.LUT R22, R22, R23, RZ, 0xfc, !PT ;  /* 0x0000001716167212 */ /* 0x000fe200078efcff */
[----:B------:R-:W-:Y:S01]  /*1280*/  USEL UR44, UR43, 0x1, UP0 ;  /* 0x000000012b2c7887 */ /* 0x000fe20008000000 */
[-C--:B---3--:R-:W-:Y:S01]  /*1290*/  SHF.L.U32 R7, R7, R66.reuse, RZ ;  /* 0x0000004207077219 */ /* 0x088fe200000006ff */
[----:B------:R-:W-:Y:S01]  /*12a0*/  IMAD R65, R65, -0x2, R6 ;  /* 0xfffffffe41417824 */ /* 0x000fe200078e0206 */
[----:B------:R-:W-:Y:S01]  /*12b0*/  SHF.L.U32 R66, R9, R66, RZ ;  /* 0x0000004209427219 */ /* 0x000fe200000006ff */
[----:B------:R-:W-:Y:S01]  /*12c0*/  VIADD R72, R5, UR4 ;  /* 0x0000000405487c36 */ /* 0x000fe20008000000 */
[----:B------:R-:W-:Y:S01]  /*12d0*/  LOP3.LUT R80, R18, 0x1, RZ, 0xfc, !PT ;  /* 0x0000000112507812 */ /* 0x000fe200078efcff */
[----:B------:R-:W-:Y:S01]  /*12e0*/  IMAD.MOV.U32 R23, RZ, RZ, RZ ;  /* 0x000000ffff177224 */ /* 0x000fe200078e00ff */
[----:B------:R-:W-:Y:S01]  /*12f0*/  SHF.R.U32.HI R70, RZ, 0x7, R70 ;  /* 0x00000007ff467819 */ /* 0x000fe20000011646 */
[----:B------:R-:W-:Y:S01]  /*1300*/  UIADD3 UR44, UR43, -UR44, URZ ;  /* 0x8000002c2b2c7290 */ /* 0x000fe2000fffe03f */
[C---:B0-----:R-:W-:Y:S01]  /*1310*/  SHF.L.U64.HI R67, R68.reuse, 0x3, R69 ;  /* 0x0000000344437819 */ /* 0x041fe20000010245 */
[----:B------:R-:W-:Y:S01]  /*1320*/  IMAD.SHL.U32 R68, R68, 0x8, RZ ;  /* 0x0000000844447824 */ /* 0x000fe200078e00ff */
[----:B------:R-:W-:Y:S01]  /*1330*/  LOP3.LUT R71, RZ, R7, RZ, 0x33, !PT ;  /* 0x00000007ff477212 */ /* 0x000fe200078e33ff */
[----:B------:R-:W-:Y:S01]  /*1340*/  IMAD.SHL.U32 R69, R3, 0x2, RZ ;  /* 0x0000000203457824 */ /* 0x000fe200078e00ff */
[----:B------:R-:W-:Y:S01]  /*1350*/  UMOV UR40, URZ ;  /* 0x0000003f00287c82 */ /* 0x000fe20008000000 */
[----:B------:R-:W-:-:S06]  /*1360*/  UMOV UR41, URZ ;  /* 0x0000003f00297c82 */ /* 0x000fcc0008000000 */
.L_x_111:
[----:B0-----:R-:W0:Y:S01]  /*1370*/  SHFL.IDX PT, R0, R70, RZ, 0x1f ;  /* 0x00001fff46007589 */ /* 0x001e2200000e0000 */
[----:B-1----:R-:W1:Y:S01]  /*1380*/  S2UR UR6, SR_CgaCtaId ;  /* 0x00000000000679c3 */ /* 0x002e620000008800 */
[----:B------:R-:W-:Y:S01]  /*1390*/  UMOV UR45, 0x400 ;  /* 0x00000400002d7882 */ /* 0x000fe20000000000 */
[----:B0-----:R-:W-:Y:S01]  /*13a0*/  R2UR UR4, R0 ;  /* 0x00000000000472ca */ /* 0x001fe200000e0000 */
[----:B-1----:R-:W-:-:S12]  /*13b0*/  ULEA UR45, UR6, UR45, 0x18 ;  /* 0x0000002d062d7291 */ /* 0x002fd8000f8ec03f */
[----:B------:R-:W-:-:S04]  /*13c0*/  ULEA.HI UR5, UR4, UR4, URZ, 0x1 ;  /* 0x0000000404057291 */ /* 0x000fc8000f8f083f */
[----:B------:R-:W-:-:S04]  /*13d0*/  ULOP3.LUT UR5, UR5, 0xffffe, URZ, 0xc0, !UPT ;  /* 0x000ffffe05057892 */ /* 0x000fc8000f8ec03f */
[----:B------:R-:W-:-:S03]  /*13e0*/  UIADD3 UR5, UR4, -UR5, URZ ;  /* 0x8000000504057290 */ /* 0x000fc6000fffe03f */
[----:B------:R-:W-:Y:S01]  /*13f0*/  ULDC UR4, c[0x0][0x28c] ;  /* 0x0000a30000047ab9 */ /* 0x000fe20000000800 */
[----:B------:R-:W-:Y:S01]  /*1400*/  ULEA UR5, UR5, UR45, 0xc ;  /* 0x0000002d05057291 */ /* 0x000fe2000f8e603f */
[----:B------:R-:W-:-:S03]  /*1410*/  ISETP.LT.AND P0, PT, RZ, UR4, PT ;  /* 0x00000004ff007c0c */ /* 0x000fc6000bf01270 */
[----:B------:R-:W-:-:S04]  /*1420*/  UIADD3 UR5, UR5, 0x200, URZ ;  /* 0x0000020005057890 */ /* 0x000fc8000fffe03f */
[----:B------:R-:W-:-:S04]  /*1430*/  USHF.R.U32.HI UR5, URZ, 0x4, UR5 ;  /* 0x000000043f057899 */ /* 0x000fc80008011605 */
[----:B------:R-:W-:-:S04]  /*1440*/  ULOP3.LUT UR5, UR5, 0x3fff, URZ, 0xc0, !UPT ;  /* 0x00003fff05057892 */ /* 0x000fc8000f8ec03f */
[----:B------:R-:W-:Y:S01]  /*1450*/  ULOP3.LUT UR46, UR5, 0x10000, URZ, 0xfc, !UPT ;  /* 0x00010000052e7892 */ /* 0x000fe2000f8efc3f */
[----:B--2345:R-:W-:Y:S11]  /*1460*/  @P0 BRA `(.L_x_14) ;  /* 0x0000000000400947 */ /* 0x03cff60003800000 */
[----:B------:R-:W-:Y:S01]  /*1470*/  MOV R0, 0x0 ;  /* 0x0000000000007802 */ /* 0x000fe20000000f00 */
[----:B------:R-:W-:Y:S01]  /*1480*/  ULDC.64 UR4, c[0x4][0x68] ;  /* 0x01001a0000047ab9 */ /* 0x000fe20000000a00 */
[----:B------:R-:W-:Y:S01]  /*1490*/  ULDC.64 UR6, c[0x4][0x8] ;  /* 0x0100020000067ab9 */ /* 0x000fe20000000a00 */
[----:B------:R-:W-:Y:S01]  /*14a0*/  IMAD.U32 R4, RZ, RZ, UR4 ;  /* 0x00000004ff047e24 */ /* 0x000fe2000f8e00ff */
[----:B------:R0:W1:Y:S01]  /*14b0*/  LDC.64 R14, c[0x4][R0] ;  /* 0x01000000000e7b82 */ /* 0x0000620000000a00 */
[----:B------:R-:W-:Y:S01]  /*14c0*/  IMAD.U32 R5, RZ, RZ, UR5 ;  /* 0x00000005ff057e24 */ /* 0x000fe2000f8e00ff */
[----:B------:R-:W-:Y:S01]  /*14d0*/  ULDC.64 UR4, c[0x4][0x70] ;  /* 0x01001c0000047ab9 */ /* 0x000fe20000000a00 */
[----:B------:R-:W-:Y:S02]  /*14e0*/  IMAD.U32 R10, RZ, RZ, UR6 ;  /* 0x00000006ff0a7e24 */ /* 0x000fe4000f8e00ff */
[----:B------:R-:W-:Y:S02]  /*14f0*/  IMAD.U32 R6, RZ, RZ, UR4 ;  /* 0x00000004ff067e24 */ /* 0x000fe4000f8e00ff */
[----:B------:R-:W-:-:S02]  /*1500*/  IMAD.U32 R7, RZ, RZ, UR5 ;  /* 0x00000005ff077e24 */ /* 0x000fc4000f8e00ff */
[----:B------:R-:W-:Y:S02]  /*1510*/  IMAD.U32 R11, RZ, RZ, UR7 ;  /* 0x00000007ff0b7e24 */ /* 0x000fe4000f8e00ff */
[----:B------:R-:W-:Y:S02]  /*1520*/  IMAD.MOV.U32 R8, RZ, RZ, 0x1e1 ;  /* 0x000001e1ff087424 */ /* 0x000fe400078e00ff */
[----:B------:R-:W-:Y:S02]  /*1530*/  IMAD.MOV.U32 R12, RZ, RZ, 0x1 ;  /* 0x00000001ff0c7424 */ /* 0x000fe400078e00ff */
[----:B0-----:R-:W-:-:S07]  /*1540*/  IMAD.MOV.U32 R13, RZ, RZ, RZ ;  /* 0x000000ffff0d7224 */ /* 0x001fce00078e00ff */
[----:B------:R-:W-:-:S07]  /*1550*/  LEPC R20, `(.L_x_14) ;  /* 0x000000001014794e */ /* 0x000fce0000000000 */
[----:B-1---5:R-:W-:Y:S05]  /*1560*/  CALL.ABS.NOINC R14 ;  /* 0x000000000e007343 */ /* 0x022fea0003c00000 */
.L_x_14:
[----:B------:R-:W-:-:S13]  /*1570*/  ISETP.NE.AND P0, PT, R80, 0x3, PT ;  /* 0x000000035000780c */ /* 0x000fda0003f05270 */
[----:B------:R-:W-:Y:S05]  /*1580*/  @!P0 BRA `(.L_x_15) ;  /* 0x0000000000048947 */ /* 0x000fea0003800000 */
[----:B------:R-:W-:Y:S01]  /*1590*/  BPT.TRAP 0x1 ;  /* 0x000000040000795c */ /* 0x000fe20000300000 */
.L_x_15:
[----:B------:R-:W-:Y:S02]  /*15a0*/  IMAD.U32 R3, RZ, RZ, UR41 ;  /* 0x00000029ff037e24 */ /* 0x000fe4000f8e00ff */
[----:B------:R-:W-:-:S03]  /*15b0*/  IMAD.U32 R0, RZ, RZ, UR40 ;  /* 0x00000028ff007e24 */ /* 0x000fc6000f8e00ff */
[----:B------:R-:W-:Y:S02]  /*15c0*/  LEA R3, R3, UR45, 0x3 ;  /* 0x0000002d03037c11 */ /* 0x000fe4000f8e18ff */
[----:B------:R-:W-:-:S04]  /*15d0*/  SHF.L.U32 R0, R0, 0x1f, RZ ;  /* 0x0000001f00007819 */ /* 0x000fc800000006ff */
[----:B------:R0:W1:Y:S01]  /*15e0*/  SYNCS.PHASECHK.TRANS64.TRYWAIT P1, [R3+URZ], R0 ;  /* 0x00000000030075a7 */ /* 0x000062000802017f */
[----:B------:R-:W-:Y:S05]  /*15f0*/  @!P0 BRA `(.L_x_16) ;  /* 0x0000000000048947 */ /* 0x000fea0003800000 */
[----:B------:R-:W-:Y:S01]  /*1600*/  BPT.TRAP 0x1 ;  /* 0x000000040000795c */ /* 0x000fe20000300000 */
.L_x_16:
[----:B------:R-:W-:-:S05]  /*1610*/  IMAD.U32 R4, RZ, RZ, UR44 ;  /* 0x0000002cff047e24 */ /* 0x000fca000f8e00ff */
[----:B------:R-:W-:Y:S01]  /*1620*/  ISETP.GE.AND P2, PT, R4, 0x1, PT ;  /* 0x000000010400780c */ /* 0x000fe20003f46270 */
[----:B-1----:R-:W-:-:S12]  /*1630*/  @P1 BRA `(.L_x_17) ;  /* 0x0000000000081947 */ /* 0x002fd80003800000 */
[----:B------:R-:W1:Y:S02]  /*1640*/  SYNCS.PHASECHK.TRANS64.TRYWAIT P1, [R3+URZ], R0 ;  /* 0x00000000030075a7 */ /* 0x000e64000802017f */
[----:B-1----:R-:W-:Y:S05]  /*1650*/  @!P1 BRA `(.L_x_18) ;  /* 0x0000005800b89947 */ /* 0x002fea0003800000 */
.L_x_17:
[----:B------:R-:W-:Y:S05]  /*1660*/  WARPSYNC.ALL ;  /* 0x0000000000007948 */ /* 0x000fea0003800000 */
[----:B------:R-:W-:Y:S01]  /*1670*/  UIADD3 UR4, UR45, 0x22200, URZ ;  /* 0x000222002d047890 */ /* 0x000fe2000fffe03f */
[----:B------:R-:W-:Y:S01]  /*1680*/  WARPGROUP.ARRIVE ;  /* 0x00000000000079c5 */ /* 0x000fe20000000000 */
[----:B------:R-:W-:Y:S02]  /*1690*/  ULEA UR5, UR41, UR46, 0x9 ;  /* 0x0000002e29057291 */ /* 0x000fe4000f8e483f */
[----:B------:R-:W-:Y:S01]  /*16a0*/  USHF.R.U32.HI UR4, URZ, 0x4, UR4 ;  /* 0x000000043f047899 */ /* 0x000fe20008011604 */
[----:B------:R-:W-:Y:S01]  /*16b0*/  UMOV UR9, 0x80000020 ;  /* 0x8000002000097882 */ /* 0x000fe20000000000 */
[----:B------:R-:W-:-:S02]  /*16c0*/  UMOV UR11, 0x80000020 ;  /* 0x80000020000b7882 */ /* 0x000fc40000000000 */
[----:B------:R-:W-:Y:S01]  /*16d0*/  ULOP3.LUT UR4, UR4, 0x3fff, URZ, 0xc0, !UPT ;  /* 0x00003fff04047892 */ /* 0x000fe2000f8ec03f */
[----:B------:R-:W-:Y:S01]  /*16e0*/  UMOV UR8, UR5 ;  /* 0x0000000500087c82 */ /* 0x000fe20008000000 */
[----:B------:R-:W-:Y:S02]  /*16f0*/  UMOV UR13, UR9 ;  /* 0x00000009000d7c82 */ /* 0x000fe40008000000 */
[----:B------:R-:W-:Y:S01]  /*1700*/  ULOP3.LUT UR4, UR4, 0x10000, URZ, 0xfc, !UPT ;  /* 0x0001000004047892 */ /* 0x000fe2000f8efc3f */
[----:B------:R-:W-:Y:S01]  /*1710*/  UMOV UR12, UR8 ;  /* 0x00000008000c7c82 */ /* 0x000fe20008000000 */
[----:B------:R-:W-:Y:S02]  /*1720*/  UMOV UR15, 0x80000020 ;  /* 0x80000020000f7882 */ /* 0x000fe40000000000 */
[----:B------:R-:W-:-:S04]  /*1730*/  UIMAD UR6, UR41, 0x140, UR4 ;  /* 0x00000140290678a4 */ /* 0x000fc8000f8e0204 */
[----:B------:R-:W-:Y:S02]  /*1740*/  UIADD3 UR7, UR6, 0x40, URZ ;  /* 0x0000004006077890 */ /* 0x000fe4000fffe03f */
[----:B------:R-:W-:Y:S02]  /*1750*/  UIADD3 UR14, UR6, 0x80, URZ ;  /* 0x00000080060e7890 */ /* 0x000fe4000fffe03f */
[----:B------:R-:W-:Y:S01]  /*1760*/  UMOV UR10, UR6 ;  /* 0x00000006000a7c82 */ /* 0x000fe20008000000 */
[----:B------:R-:W-:Y:S01]  /*1770*/  UIADD3 UR16, UR6, 0xc0, URZ ;  /* 0x000000c006107890 */ /* 0x000fe2000fffe03f */
[----:B------:R-:W-:Y:S01]  /*1780*/  HGMMA.64x16x16.F32.BF16 R56, gdesc[UR8], RZ, !UPT, gsb0 ;  /* 0x00200000083879f0 */ /* 0x000fe2000c0018ff */
[----:B------:R-:W-:Y:S01]  /*1790*/  UMOV UR10, UR7 ;  /* 0x00000007000a7c82 */ /* 0x000fe20008000000 */
[----:B------:R-:W-:Y:S01]  /*17a0*/  UMOV UR11, 0x80000020 ;  /* 0x80000020000b7882 */ /* 0x000fe20000000000 */
[----:B------:R-:W-:Y:S01]  /*17b0*/  UIADD3 UR7, UR6, 0x100, URZ ;  /* 0x0000010006077890 */ /* 0x000fe2000fffe03f */
[----:B------:R-:W-:-:S02]  /*17c0*/  WARPGROUP.DEPBAR.LE gsb0, 0x0 ;  /* 0x00008000000079c5 */ /* 0x000fc40000010000 */
[----:B------:R-:W-:-:S06]  /*17d0*/  WARPGROUP.ARRIVE ;  /* 0x00000000000079c5 */ /* 0x000fcc0000000000 */
[----:B------:R-:W-:Y:S01]  /*17e0*/  HGMMA.64x16x16.F32.BF16 R48, gdesc[UR8], RZ, !UPT, gsb0 ;  /* 0x00200000083079f0 */ /* 0x000fe2000c0018ff */
[----:B------:R-:W-:Y:S01]  /*17f0*/  UMOV UR10, UR16 ;  /* 0x00000010000a7c82 */ /* 0x000fe20008000000 */
[----:B------:R-:W-:Y:S01]  /*1800*/  UMOV UR11, 0x80000020 ;  /* 0x80000020000b7882 */ /* 0x000fe20000000000 */
[----:B------:R-:W-:Y:S02]  /*1810*/  WARPGROUP.DEPBAR.LE gsb0, 0x0 ;  /* 0x00008000000079c5 */ /* 0x000fe40000010000 */
[----:B------:R-:W-:-:S06]  /*1820*/  WARPGROUP.ARRIVE ;  /* 0x00000000000079c5 */ /* 0x000fcc0000000000 */
[----:B------:R-:W-:Y:S01]  /*1830*/  HGMMA.64x16x16.F32.BF16 R40, gdesc[UR12], RZ, !UPT, gsb0 ;  /* 0x002000000c2879f0 */ /* 0x000fe2000c0018ff */
[----:B------:R-:W-:Y:S01]  /*1840*/  UIADD3 UR14, UR6, 0x42, URZ ;  /* 0x00000042060e7890 */ /* 0x000fe2000fffe03f */
[----:B------:R-:W-:Y:S01]  /*1850*/  UMOV UR15, 0x80000020 ;  /* 0x80000020000f7882 */ /* 0x000fe20000000000 */
[----:B------:R-:W-:Y:S02]  /*1860*/  WARPGROUP.DEPBAR.LE gsb0, 0x0 ;  /* 0x00008000000079c5 */ /* 0x000fe40000010000 */
[----:B------:R-:W-:-:S06]  /*1870*/  WARPGROUP.ARRIVE ;  /* 0x00000000000079c5 */ /* 0x000fcc0000000000 */
[----:B------:R-:W-:Y:S01]  /*1880*/  HGMMA.64x16x16.F32.BF16 R32, gdesc[UR8], RZ, !UPT, gsb0 ;  /* 0x00200000082079f0 */ /* 0x000fe2000c0018ff */
[----:B------:R-:W-:Y:S01]  /*1890*/  UMOV UR10, UR7 ;  /* 0x00000007000a7c82 */ /* 0x000fe20008000000 */
[----:B------:R-:W-:Y:S01]  /*18a0*/  UMOV UR11, 0x80000020 ;  /* 0x80000020000b7882 */ /* 0x000fe20000000000 */
[----:B------:R-:W-:Y:S01]  /*18b0*/  UIADD3 UR7, UR6, 0xc2, URZ ;  /* 0x000000c206077890 */ /* 0x000fe2000fffe03f */
[----:B------:R-:W-:Y:S02]  /*18c0*/  WARPGROUP.DEPBAR.LE gsb0, 0x0 ;  /* 0x00008000000079c5 */ /* 0x000fe40000010000 */
[----:B------:R-:W-:-:S06]  /*18d0*/  WARPGROUP.ARRIVE ;  /* 0x00000000000079c5 */ /* 0x000fcc0000000000 */
[----:B------:R-:W-:Y:S01]  /*18e0*/  HGMMA.64x16x16.F32.BF16 R24, gdesc[UR8], RZ, !UPT, gsb0 ;  /* 0x00200000081879f0 */ /* 0x000fe2000c0018ff */
[----:B------:R-:W-:Y:S02]  /*18f0*/  UIADD3 UR8, UR5, 0x2, URZ ;  /* 0x0000000205087890 */ /* 0x000fe4000fffe03f */
[----:B------:R-:W-:Y:S01]  /*1900*/  UIADD3 UR10, UR6, 0x2, URZ ;  /* 0x00000002060a7890 */ /* 0x000fe2000fffe03f */
[----:B------:R-:W-:Y:S01]  /*1910*/  UMOV UR9, 0x80000020 ;  /* 0x8000002000097882 */ /* 0x000fe20000000000 */
[----:B------:R-:W-:Y:S01]  /*1920*/  UMOV UR11, 0x80000020 ;  /* 0x80000020000b7882 */ /* 0x000fe20000000000 */
[----:B------:R-:W-:Y:S02]  /*1930*/  UMOV UR13, UR9 ;  /* 0x00000009000d7c82 */ /* 0x000fe40008000000 */
[----:B------:R-:W-:Y:S01]  /*1940*/  UMOV UR12, UR8 ;  /* 0x00000008000c7c82 */ /* 0x000fe20008000000 */
[----:B------:R-:W-:Y:S02]  /*1950*/  UIADD3 UR5, UR6, 0x82, URZ ;  /* 0x0000008206057890 */ /* 0x000fe4000fffe03f */
[----:B------:R-:W-:Y:S01]  /*1960*/  UIADD3 UR6, UR6, 0x102, URZ ;  /* 0x0000010206067890 */ /* 0x000fe2000fffe03f */
[----:B------:R-:W-:-:S02]  /*1970*/  WARPGROUP.DEPBAR.LE gsb0, 0x0 ;  /* 0x00008000000079c5 */ /* 0x000fc40000010000 */
[----:B------:R-:W-:-:S06]  /*1980*/  WARPGROUP.ARRIVE ;  /* 0x00000000000079c5 */ /* 0x000fcc0000000000 */
[----:B------:R-:W-:Y:S01]  /*1990*/  HGMMA.64x16x16.F32.BF16 R56, gdesc[UR8], R56, gsb0 ;  /* 0x00200000083879f0 */ /* 0x000fe20008001838 */
[----:B------:R-:W-:Y:S01]  /*19a0*/  UMOV UR10, UR5 ;  /* 0x00000005000a7c82 */ /* 0x000fe20008000000 */
[----:B------:R-:W-:Y:S01]  /*19b0*/  UMOV UR11, 0x80000020 ;  /* 0x80000020000b7882 */ /* 0x000fe20000000000 */
[----:B------:R-:W-:Y:S02]  /*19c0*/  WARPGROUP.DEPBAR.LE gsb0, 0x0 ;  /* 0x00008000000079c5 */ /* 0x000fe40000010000 */
[----:B------:R-:W-:-:S06]  /*19d0*/  WARPGROUP.ARRIVE ;  /* 0x00000000000079c5 */ /* 0x000fcc0000000000 */
[----:B------:R-:W-:Y:S03]  /*19e0*/  HGMMA.64x16x16.F32.BF16 R48, gdesc[UR12], R48, gsb0 ;  /* 0x002000000c3079f0 */ /* 0x000fe60008001830 */
[----:B------:R-:W-:Y:S02]  /*19f0*/  WARPGROUP.DEPBAR.LE gsb0, 0x0 ;  /* 0x00008000000079c5 */ /* 0x000fe40000010000 */
[----:B------:R-:W-:-:S06]  /*1a00*/  WARPGROUP.ARRIVE ;  /* 0x00000000000079c5 */ /* 0x000fcc0000000000 */
[----:B------:R-:W-:Y:S01]  /*1a10*/  HGMMA.64x16x16.F32.BF16 R40, gdesc[UR8], R40, gsb0 ;  /* 0x00200000082879f0 */ /* 0x000fe20008001828 */
[----:B------:R-:W-:Y:S01]  /*1a20*/  UMOV UR10, UR7 ;  /* 0x00000007000a7c82 */ /* 0x000fe20008000000 */
[----:B------:R-:W-:Y:S01]  /*1a30*/  UMOV UR11, 0x80000020 ;  /* 0x80000020000b7882 */ /* 0x000fe20000000000 */
[----:B------:R-:W-:Y:S02]  /*1a40*/  WARPGROUP.DEPBAR.LE gsb0, 0x0 ;  /* 0x00008000000079c5 */ /* 0x000fe40000010000 */
        /* <DEDUP_REMOVED lines=8> */
[----:B------:R-:W-:Y:S05]  /*1ad0*/  @!P2 BRA `(.L_x_19) ;  /* 0x000000040098a947 */ /* 0x000fea0003800000 */
[----:B------:R-:W-:Y:S01]  /*1ae0*/  UIADD3 UR5, UR41, 0x1, URZ ;  /* 0x0000000129057890 */ /* 0x000fe2000fffe03f */
[----:B01----:R-:W-:-:S03]  /*1af0*/  IMAD.U32 R0, RZ, RZ, UR44 ;  /* 0x0000002cff007e24 */ /* 0x003fc6000f8e00ff */
[----:B------:R-:W-:-:S04]  /*1b00*/  UISETP.NE.AND UP0, UPT, UR5, 0x11, UPT ;  /* 0x000000110500788c */ /* 0x000fc8000bf05270 */
[----:B------:R-:W-:Y:S02]  /*1b10*/  USEL UR6, URZ, 0x1, UP0 ;  /* 0x000000013f067887 */ /* 0x000fe40008000000 */
[----:B------:R-:W-:Y:S02]  /*1b20*/  USEL UR5, UR5, URZ, UP0 ;  /* 0x0000003f05057287 */ /* 0x000fe40008000000 */
[----:B------:R-:W-:-:S06]  /*1b30*/  ULOP3.LUT UR6, UR40, UR6, URZ, 0x3c, !UPT ;  /* 0x0000000628067292 */ /* 0x000fcc000f8e3c3f */
[----:B------:R-:W-:Y:S01]  /*1b40*/  IMAD.U32 R5, RZ, RZ, UR6 ;  /* 0x00000006ff057e24 */ /* 0x000fe2000f8e00ff */
[----:B------:R-:W-:-:S06]  /*1b50*/  UMOV UR6, UR41 ;  /* 0x0000002900067c82 */ /* 0x000fcc0008000000 */
.L_x_26:
[----:B01----:R-:W-:Y:S05]  /*1b60*/  @!P0 BRA `(.L_x_20) ;  /* 0x0000000000048947 */ /* 0x003fea0003800000 */
[----:B------:R-:W-:Y:S01]  /*1b70*/  BPT.TRAP 0x1 ;  /* 0x000000040000795c */ /* 0x000fe20000300000 */
.L_x_20:
[----:B------:R-:W-:Y:S01]  /*1b80*/  ULEA UR7, UR5, UR45, 0x3 ;  /* 0x0000002d05077291 */ /* 0x000fe2000f8e183f */
[----:B------:R-:W-:-:S08]  /*1b90*/  SHF.L.U32 R3, R5, 0x1f, RZ ;  /* 0x0000001f05037819 */ /* 0x000fd000000006ff */
[----:B------:R0:W1:Y:S01]  /*1ba0*/  SYNCS.PHASECHK.TRANS64.TRYWAIT P1, [UR7], R3 ;  /* 0x00000003ff0075a7 */ /* 0x0000620008020147 */
[----:B------:R-:W-:Y:S05]  /*1bb0*/  @!P0 BRA `(.L_x_21) ;  /* 0x0000000000048947 */ /* 0x000fea0003800000 */
[----:B------:R-:W-:Y:S01]  /*1bc0*/  BPT.TRAP 0x1 ;  /* 0x000000040000795c */ /* 0x000fe20000300000 */
.L_x_21:
[----:B-1----:R-:W-:Y:S05]  /*1bd0*/  @P1 BRA `(.L_x_22) ;  /* 0x0000000000081947 */ /* 0x002fea0003800000 */
[----:B------:R-:W1:Y:S02]  /*1be0*/  SYNCS.PHASECHK.TRANS64.TRYWAIT P1, [UR7], R3 ;  /* 0x00000003ff0075a7 */ /* 0x000e640008020147 */
[----:B-1----:R-:W-:Y:S05]  /*1bf0*/  @!P1 BRA `(.L_x_23) ;  /* 0x0000005400649947 */ /* 0x002fea0003800000 */
.L_x_22:
[----:B------:R-:W-:Y:S01]  /*1c00*/  ULEA UR7, UR5, UR46, 0x9 ;  /* 0x0000002e05077291 */ /* 0x000fe2000f8e483f */
[----:B------:R-:W-:Y:S01]  /*1c10*/  WARPGROUP.ARRIVE ;  /* 0x00000000000079c5 */ /* 0x000fe20000000000 */
[----:B------:R-:W-:Y:S01]  /*1c20*/  UIMAD UR12, UR5, 0x140, UR4 ;  /* 0x00000140050c78a4 */ /* 0x000fe2000f8e0204 */
[----:B------:R-:W-:Y:S01]  /*1c30*/  UMOV UR9, 0x80000020 ;  /* 0x8000002000097882 */ /* 0x000fe20000000000 */
[----:B------:R-:W-:Y:S02]  /*1c40*/  UMOV UR11, 0x80000020 ;  /* 0x80000020000b7882 */ /* 0x000fe40000000000 */
[----:B------:R-:W-:Y:S01]  /*1c50*/  UIADD3 UR13, UR12, 0x40, URZ ;  /* 0x000000400c0d7890 */ /* 0x000fe2000fffe03f */
[----:B------:R-:W-:Y:S02]  /*1c60*/  UMOV UR8, UR7 ;  /* 0x0000000700087c82 */ /* 0x000fe40008000000 */
[----:B------:R-:W-:Y:S01]  /*1c70*/  UMOV UR10, UR12 ;  /* 0x0000000c000a7c82 */ /* 0x000fe20008000000 */
[----:B------:R-:W-:Y:S01]  /*1c80*/  UIADD3 UR14, UR12, 0x80, URZ ;  /* 0x000000800c0e7890 */ /* 0x000fe2000fffe03f */
[----:B------:R-:W-:Y:S01]  /*1c90*/  HGMMA.64x16x16.F32.BF16 R56, gdesc[UR8], R56, gsb0 ;  /* 0x00200000083879f0 */ /* 0x000fe20008001838 */
[----:B------:R-:W-:Y:S01]  /*1ca0*/  UMOV UR11, 0x80000020 ;  /* 0x80000020000b7882 */ /* 0x000fe20000000000 */
[----:B------:R-:W-:Y:S01]  /*1cb0*/  UMOV UR10, UR13 ;  /* 0x0000000d000a7c82 */ /* 0x000fe20008000000 */
[----:B------:R-:W-:-:S02]  /*1cc0*/  UIADD3 UR15, UR12, 0xc0, URZ ;  /* 0x000000c00c0f7890 */ /* 0x000fc4000fffe03f */
[----:B------:R-:W-:Y:S01]  /*1cd0*/  UIADD3 UR13, UR12, 0x100, URZ ;  /* 0x000001000c0d7890 */ /* 0x000fe2000fffe03f */
[----:B------:R-:W-:Y:S02]  /*1ce0*/  WARPGROUP.DEPBAR.LE gsb0, 0x0 ;  /* 0x00008000000079c5 */ /* 0x000fe40000010000 */
[----:B------:R-:W-:-:S06]  /*1cf0*/  WARPGROUP.ARRIVE ;  /* 0x00000000000079c5 */ /* 0x000fcc0000000000 */
[----:B------:R-:W-:Y:S01]  /*1d00*/  HGMMA.64x16x16.F32.BF16 R48, gdesc[UR8], R48, gsb0 ;  /* 0x00200000083079f0 */ /* 0x000fe20008001830 */
[----:B------:R-:W-:Y:S01]  /*1d10*/  UMOV UR10, UR14 ;  /* 0x0000000e000a7c82 */ /* 0x000fe20008000000 */
[----:B------:R-:W-:Y:S01]  /*1d20*/  UMOV UR11, 0x80000020 ;  /* 0x80000020000b7882 */ /* 0x000fe20000000000 */
[----:B------:R-:W-:Y:S01]  /*1d30*/  UIADD3 UR14, UR12, 0xc2, URZ ;  /* 0x000000c20c0e7890 */ /* 0x000fe2000fffe03f */
        /* <DEDUP_REMOVED lines=14> */
[----:B------:R-:W-:Y:S02]  /*1e20*/  UIADD3 UR8, UR7, 0x2, URZ ;  /* 0x0000000207087890 */ /* 0x000fe4000fffe03f */
[----:B------:R-:W-:Y:S01]  /*1e30*/  UIADD3 UR10, UR12, 0x2, URZ ;  /* 0x000000020c0a7890 */ /* 0x000fe2000fffe03f */
[----:B------:R-:W-:Y:S01]  /*1e40*/  UMOV UR9, 0x80000020 ;  /* 0x8000002000097882 */ /* 0x000fe20000000000 */
[----:B------:R-:W-:Y:S01]  /*1e50*/  UMOV UR11, 0x80000020 ;  /* 0x80000020000b7882 */ /* 0x000fe20000000000 */
[----:B------:R-:W-:Y:S02]  /*1e60*/  UIADD3 UR7, UR12, 0x42, URZ ;  /* 0x000000420c077890 */ /* 0x000fe4000fffe03f */
        /* <DEDUP_REMOVED lines=26> */
[----:B------:R-:W-:Y:S01]  /*2010*/  BPT.TRAP 0x1 ;  /* 0x000000040000795c */ /* 0x000fe20000300000 */
.L_x_24:
[----:B------:R-:W-:Y:S01]  /*2020*/  ULEA UR7, UR6, UR45, 0x3 ;  /* 0x0000002d06077291 */ /* 0x000fe2000f8e183f */
[----:B------:R-:W-:-:S03]  /*2030*/  ISETP.GT.U32.AND P1, PT, R18, 0x1, PT ;  /* 0x000000011200780c */ /* 0x000fc60003f24070 */
[----:B------:R-:W-:-:S04]  /*2040*/  UIADD3 UR7, UR7, 0x88, URZ ;  /* 0x0000008807077890 */ /* 0x000fc8000fffe03f */
[----:B------:R-:W-:-:S09]  /*2050*/  UPRMT UR7, URZ, 0x654, UR7 ;  /* 0x000006543f077896 */ /* 0x000fd20008000007 */
[----:B------:R-:W-:Y:S01]  /*2060*/  SYNCS.ARRIVE.TRANS64.RED.A1T0 RZ, [UR7], RZ ;  /* 0x000000ffffff79a7 */ /* 0x000fe20008100407 */
[----:B------:R-:W-:Y:S05]  /*2070*/  @P1 BRA `(.L_x_25) ;  /* 0x0000000000041947 */ /* 0x000fea0003800000 */
[----:B------:R-:W-:Y:S01]  /*2080*/  BPT.TRAP 0x1 ;  /* 0x000000040000795c */ /* 0x000fe20000300000 */
.L_x_25:
[----:B------:R-:W-:Y:S01]  /*2090*/  UIADD3 UR5, UR5, 0x1, URZ ;  /* 0x0000000105057890 */ /* 0x000fe2000fffe03f */
[C---:B------:R-:W-:Y:S01]  /*20a0*/  ISETP.GT.AND P1, PT, R0.reuse, 0x1, PT ;  /* 0x000000010000780c */ /* 0x040fe20003f24270 */
[----:B------:R-:W-:Y:S01]  /*20b0*/  UIADD3 UR6, UR6, 0x1, URZ ;  /* 0x0000000106067890 */ /* 0x000fe2000fffe03f */
[----:B------:R-:W-:Y:S01]  /*20c0*/  VIADD R0, R0, 0xffffffff ;  /* 0xffffffff00007836 */ /* 0x000fe20000000000 */
[----:B------:R-:W-:Y:S02]  /*20d0*/  UISETP.NE.AND UP0, UPT, UR5, 0x11, UPT ;  /* 0x000000110500788c */ /* 0x000fe4000bf05270 */
[----:B------:R-:W-:Y:S02]  /*20e0*/  UISETP.NE.AND UP1, UPT, UR6, 0x11, UPT ;  /* 0x000000110600788c */ /* 0x000fe4000bf25270 */
[----:B------:R-:W-:Y:S02]  /*20f0*/  USEL UR7, URZ, 0x1, UP0 ;  /* 0x000000013f077887 */ /* 0x000fe40008000000 */
[----:B------:R-:W-:-:S02]  /*2100*/  USEL UR5, UR5, URZ, UP0 ;  /* 0x0000003f05057287 */ /* 0x000fc40008000000 */
[----:B------:R-:W-:Y:S02]  /*2110*/  USEL UR6, UR6, URZ, UP1 ;  /* 0x0000003f06067287 */ /* 0x000fe40008800000 */
[----:B------:R-:W-:Y:S01]  /*2120*/  LOP3.LUT R5, R5, UR7, RZ, 0x3c, !PT ;  /* 0x0000000705057c12 */ /* 0x000fe2000f8e3cff */
[----:B------:R-:W-:Y:S09]  /*2130*/  @P1 BRA `(.L_x_26) ;  /* 0xfffffff800881947 */ /* 0x000ff2000383ffff */
.L_x_19:
[----:B01----:R-:W0:Y:S02]  /*2140*/  LDC R0, c[0x0][0x28c] ;  /* 0x0000a300ff007b82 */ /* 0x003e240000000800 */
[----:B0-----:R-:W-:-:S13]  /*2150*/  ISETP.GE.AND P1, PT, R0, 0x1, PT ;  /* 0x000000010000780c */ /* 0x001fda0003f26270 */
[----:B------:R-:W-:Y:S05]  /*2160*/  @!P1 BRA `(.L_x_27) ;  /* 0x0000000000349947 */ /* 0x000fea0003800000 */
[----:B------:R-:W-:Y:S05]  /*2170*/  @!P0 BRA `(.L_x_28) ;  /* 0x0000000000048947 */ /* 0x000fea0003800000 */
[----:B------:R-:W-:Y:S01]  /*2180*/  BPT.TRAP 0x1 ;  /* 0x000000040000795c */ /* 0x000fe20000300000 */
.L_x_28:
[----:B------:R-:W-:Y:S01]  /*2190*/  UIADD3 UR6, UR44, UR41, URZ ;  /* 0x000000292c067290 */ /* 0x000fe2000fffe03f */
[----:B------:R-:W-:-:S03]  /*21a0*/  ISETP.GT.U32.AND P0, PT, R18, 0x1, PT ;  /* 0x000000011200780c */ /* 0x000fc60003f04070 */
[----:B------:R-:W-:-:S04]  /*21b0*/  UIMAD.WIDE.U32 UR4, UR6, -0xf0f0f0f, URZ ;  /* 0xf0f0f0f1060478a5 */ /* 0x000fc8000f8e003f */
[----:B------:R-:W-:-:S04]  /*21c0*/  USHF.R.U32.HI UR4, URZ, 0x4, UR5 ;  /* 0x000000043f047899 */ /* 0x000fc80008011605 */
[----:B------:R-:W-:-:S04]  /*21d0*/  UIMAD UR6, UR4, -0x11, UR6 ;  /* 0xffffffef040678a4 */ /* 0x000fc8000f8e0206 */
[----:B------:R-:W-:-:S04]  /*21e0*/  ULEA UR6, UR6, UR45, 0x3 ;  /* 0x0000002d06067291 */ /* 0x000fc8000f8e183f */
[----:B------:R-:W-:-:S04]  /*21f0*/  UIADD3 UR6, UR6, 0x88, URZ ;  /* 0x0000008806067890 */ /* 0x000fc8000fffe03f */
[----:B------:R-:W-:-:S09]  /*2200*/  UPRMT UR6, URZ, 0x654, UR6 ;  /* 0x000006543f067896 */ /* 0x000fd20008000006 */
[----:B------:R-:W-:Y:S01]  /*2210*/  SYNCS.ARRIVE.TRANS64.RED.A1T0 RZ, [UR6], RZ ;  /* 0x000000ffffff79a7 */ /* 0x000fe20008100406 */
[----:B------:R-:W-:Y:S05]  /*2220*/  @P0 BRA `(.L_x_27) ;  /* 0x0000000000040947 */ /* 0x000fea0003800000 */
[----:B------:R-:W-:Y:S01]  /*2230*/  BPT.TRAP 0x1 ;  /* 0x000000040000795c */ /* 0x000fe20000300000 */
.L_x_27:
[----:B------:R-:W-:Y:S01]  /*2240*/  IMAD R6, R74, 0x50, RZ ;  /* 0x000000504a067824 */ /* 0x000fe200078e02ff */
[----:B------:R-:W-:Y:S01]  /*2250*/  UIADD3 UR41, UR43, UR41, URZ ;  /* 0x000000292b297290 */ /* 0x000fe2000fffe03f */
[----:B------:R-:W-:Y:S01]  /*2260*/  SHF.R.S32.HI R13, RZ, 0x1f, R73 ;  /* 0x0000001fff0d7819 */ /* 0x000fe20000011449 */
[----:B------:R-:W-:Y:S01]  /*2270*/  ULDC UR7, c[0x0][0x288] ;  /* 0x0000a20000077ab9 */ /* 0x000fe20000000800 */
[----:B------:R-:W-:Y:S01]  /*2280*/  IMAD.SHL.U32 R3, R75, 0x80, RZ ;  /* 0x000000804b037824 */ /* 0x000fe200078e00ff */
[C---:B------:R-:W-:Y:S01]  /*2290*/  LOP3.LUT R10, R6.reuse, 0x6, R69, 0xf8, !PT ;  /* 0x00000006060a7812 */ /* 0x040fe200078ef845 */
[----:B------:R-:W-:Y:S01]  /*22a0*/  UISETP.GT.U32.AND UP0, UPT, UR41, 0x10, UPT ;  /* 0x000000102900788c */ /* 0x000fe2000bf04070 */
[----:B------:R-:W-:Y:S01]  /*22b0*/  ISETP.GE.AND P0, PT, R6, UR7, PT ;  /* 0x0000000706007c0c */ /* 0x000fe2000bf06270 */
[----:B------:R-:W-:Y:S01]  /*22c0*/  ULDC.64 UR4, c[0x0][0x5d0] ;  /* 0x0001740000047ab9 */ /* 0x000fe20000000a00 */
[----:B------:R-:W-:Y:S01]  /*22d0*/  SHF.R.S32.HI R11, RZ, 0x1f, R10 ;  /* 0x0000001fff0b7819 */ /* 0x000fe2000001140a */
[----:B------:R-:W-:Y:S01]  /*22e0*/  ULDC UR10, c[0x0][0x284] ;  /* 0x0000a100000a7ab9 */ /* 0x000fe20000000800 */
[----:B------:R-:W-:Y:S01]  /*22f0*/  IMAD R0, R13, UR4, RZ ;  /* 0x000000040d007c24 */ /* 0x000fe2000f8e02ff */
[----:B------:R-:W-:Y:S01]  /*2300*/  UISETP.LT.U32.AND UP0, UPT, UR43, 0x11, UP0 ;  /* 0x000000112b00788c */ /* 0x000fe20008701070 */
[----:B------:R-:W-:Y:S01]  /*2310*/  ISETP.GE.OR P0, PT, R3, UR10, P0 ;  /* 0x0000000a03007c0c */ /* 0x000fe20008706670 */
[----:B------:R-:W-:Y:S01]  /*2320*/  UISETP.GE.U32.AND UP1, UPT, UR43, 0x11, UPT ;  /* 0x000000112b00788c */ /* 0x000fe2000bf26070 */
[C---:B------:R-:W-:Y:S01]  /*2330*/  IMAD R7, R73.reuse, UR5, R0 ;  /* 0x0000000549077c24 */ /* 0x040fe2000f8e0200 */
[----:B------:R-:W-:Y:S01]  /*2340*/  USEL UR6, URZ, 0x1, !UP0 ;  /* 0x000000013f067887 */ /* 0x000fe2000c000000 */
[----:B------:R-:W-:Y:S01]  /*2350*/  IMAD.WIDE.U32 R4, R73, UR4, R10 ;  /* 0x0000000449047c25 */ /* 0x000fe2000f8e000a */
[----:B------:R-:W-:Y:S01]  /*2360*/  UIMAD.WIDE.U32 UR4, UR41, -0xf0f0f0f, URZ ;  /* 0xf0f0f0f1290478a5 */ /* 0x000fe2000f8e003f */
[----:B------:R-:W-:-:S02]  /*2370*/  ULDC.64 UR8, c[0x0][0x5c8] ;  /* 0x0001720000087ab9 */ /* 0x000fc40000000a00 */
[----:B------:R-:W-:Y:S01]  /*2380*/  IMAD.WIDE R74, R75, 0x80, R22 ;  /* 0x000000804b4a7825 */ /* 0x000fe200078e0216 */
[----:B------:R-:W-:Y:S02]  /*2390*/  USHF.R.U32.HI UR4, URZ, 0x4, UR5 ;  /* 0x000000043f047899 */ /* 0x000fe40008011605 */
[----:B------:R-:W-:Y:S01]  /*23a0*/  ULOP3.LUT UR40, UR40, UR6, URZ, 0x3c, !UPT ;  /* 0x0000000628287292 */ /* 0x000fe2000f8e3c3f */
[----:B------:R-:W-:Y:S01]  /*23b0*/  IMAD R9, R75, UR8, RZ ;  /* 0x000000084b097c24 */ /* 0x000fe2000f8e02ff */
[----:B------:R-:W-:Y:S01]  /*23c0*/  UIMAD UR41, UR4, -0x11, UR41 ;  /* 0xffffffef042978a4 */ /* 0x000fe2000f8e0229 */
[----:B------:R-:W-:Y:S01]  /*23d0*/  IMAD.IADD R5, R5, 0x1, R7 ;  /* 0x0000000105057824 */ /* 0x000fe200078e0207 */
[----:B------:R-:W-:Y:S01]  /*23e0*/  @UP1 ULOP3.LUT UR40, UR40, 0x1, UR4, 0x78, !UPT ;  /* 0x0000000128281892 */ /* 0x000fe2000f8e7804 */
[C---:B------:R-:W-:Y:S02]  /*23f0*/  IMAD R9, R74.reuse, UR9, R9 ;  /* 0x000000094a097c24 */ /* 0x040fe4000f8e0209 */
[----:B------:R-:W-:-:S04]  /*2400*/  IMAD.WIDE.U32 R76, R74, UR8, R4 ;  /* 0x000000084a4c7c25 */ /* 0x000fc8000f8e0004 */
[----:B------:R-:W-:Y:S01]  /*2410*/  IMAD.MOV.U32 R0, RZ, RZ, -0x1 ;  /* 0xffffffffff007424 */ /* 0x000fe200078e00ff */
[----:B------:R-:W-:Y:S06]  /*2420*/  @P0 BRA `(.L_x_29) ;  /* 0x00000028007c0947 */ /* 0x000fec0003800000 */
[----:B-----5:R-:W-:Y:S01]  /*2430*/  FSETP.NEU.AND P0, PT, R64, RZ, PT ;  /* 0x000000ff4000720b */ /* 0x020fe20003f0d000 */
[----:B------:R-:W-:Y:S01]  /*2440*/  IMAD.IADD R4, R65, 0x1, -R6 ;  /* 0x0000000141047824 */ /* 0x000fe200078e0a06 */
[----:B------:R-:W-:Y:S01]  /*2450*/  BSSY B0, `(.L_x_29) ;  /* 0x000029c000007945 */ /* 0x000fe20003800000 */
[----:B------:R-:W-:Y:S02]  /*2460*/  IMAD.IADD R3, R72, 0x1, -R3 ;  /* 0x0000000148037824 */ /* 0x000fe400078e0a03 */
[----:B------:R-:W-:Y:S01]  /*2470*/  IMAD.IADD R89, R77, 0x1, R9 ;  /* 0x000000014d597824 */ /* 0x000fe200078e0209 */
[----:B------:R-:W-:-:S04]  /*2480*/  ISETP.GT.AND P1, PT, R4, RZ, PT ;  /* 0x000000ff0400720c */ /* 0x000fc80003f24270 */
[----:B------:R-:W-:-:S03]  /*2490*/  ISETP.GT.AND P2, PT, R3, RZ, P1 ;  /* 0x000000ff0300720c */ /* 0x000fc60000f44270 */
[----:B------:R-:W-:Y:S10]  /*24a0*/  @!P0 BRA `(.L_x_30) ;  /* 0x0000001c00388947 */ /* 0x000ff40003800000 */
[----:B------:R-:W0:Y:S01]  /*24b0*/  LDC.64 R82, c[0x0][0x5b8] ;  /* 0x00016e00ff527b82 */ /* 0x000e220000000a00 */
[----:B------:R-:W-:-:S07]  /*24c0*/  ULDC.64 UR4, c[0x0][0x5c0] ;  /* 0x0001700000047ab9 */ /* 0x000fce0000000a00 */
[----:B------:R-:W1:Y:S08]  /*24d0*/  LDC.64 R84, c[0x0][0x5b0] ;  /* 0x00016c00ff547b82 */ /* 0x000e700000000a00 */
[----:B------:R-:W2:Y:S01]  /*24e0*/  LDC.64 R86, c[0x0][0x5a8] ;  /* 0x00016a00ff567b82 */ /* 0x000ea20000000a00 */
[-C--:B0-----:R-:W-:Y:S02]  /*24f0*/  IMAD R6, R13, R82.reuse, RZ ;  /* 0x000000520d067224 */ /* 0x081fe400078e02ff */
[----:B------:R-:W-:-:S04]  /*2500*/  IMAD.WIDE.U32 R78, R73, R82, R10 ;  /* 0x00000052494e7225 */ /* 0x000fc800078e000a */
[----:B------:R-:W-:Y:S02]  /*2510*/  IMAD R77, R73, R83, R6 ;  /* 0x00000053494d7224 */ /* 0x000fe400078e0206 */
[-C--:B-1----:R-:W-:Y:S02]  /*2520*/  IMAD R5, R75, R84.reuse, RZ ;  /* 0x000000544b057224 */ /* 0x082fe400078e02ff */
[----:B------:R-:W-:Y:S02]  /*2530*/  IMAD.IADD R13, R79, 0x1, R77 ;  /* 0x000000014f0d7824 */ /* 0x000fe400078e024d */
[----:B------:R-:W-:Y:S02]  /*2540*/  IMAD.MOV.U32 R12, RZ, RZ, R78 ;  /* 0x000000ffff0c7224 */ /* 0x000fe400078e004e */
[C---:B------:R-:W-:Y:S02]  /*2550*/  IMAD R81, R74.reuse, R85, R5 ;  /* 0x000000554a517224 */ /* 0x040fe400078e0205 */
[----:B------:R-:W-:-:S04]  /*2560*/  IMAD.WIDE.U32 R6, R74, R84, R12 ;  /* 0x000000544a067225 */ /* 0x000fc800078e000c */
[----:B------:R-:W-:Y:S01]  /*2570*/  IMAD.IADD R5, R7, 0x1, R81 ;  /* 0x0000000107057824 */ /* 0x000fe200078e0251 */
[----:B--2---:R-:W-:-:S04]  /*2580*/  LEA R14, P0, R6, R86, 0x1 ;  /* 0x00000056060e7211 */ /* 0x004fc800078008ff */
[----:B------:R-:W-:-:S05]  /*2590*/  LEA.HI.X R15, R6, R87, R5, 0x1, P0 ;  /* 0x00000057060f7211 */ /* 0x000fca00000f0c05 */
[----:B------:R0:W2:Y:S01]  /*25a0*/  @P2 LDG.E.LTC128B.U16 R5, desc[UR38][R14.64] ;  /* 0x000000260e052981 */ /* 0x0000a2000c1e1520 */
[----:B------:R-:W-:Y:S01]  /*25b0*/  LEA R8, P0, R76, UR4, 0x1 ;  /* 0x000000044c087c11 */ /* 0x000fe2000f8008ff */
[----:B------:R-:W-:Y:S01]  /*25c0*/  IMAD.WIDE.U32 R6, R74, R84, R10 ;  /* 0x000000544a067225 */ /* 0x000fe200078e000a */
[----:B------:R-:W-:Y:S03]  /*25d0*/  BSSY B1, `(.L_x_31) ;  /* 0x0000012000017945 */ /* 0x000fe60003800000 */
[----:B------:R-:W-:Y:S02]  /*25e0*/  IMAD.IADD R7, R81, 0x1, R7 ;  /* 0x0000000151077824 */ /* 0x000fe400078e0207 */
[----:B------:R-:W-:Y:S01]  /*25f0*/  IMAD.WIDE.U32 R20, R73, R82, R6 ;  /* 0x0000005249147225 */ /* 0x000fe200078e0006 */
[----:B0-----:R-:W-:-:S03]  /*2600*/  SHF.L.U64.HI R15, R84, 0x3, R85 ;  /* 0x00000003540f7819 */ /* 0x001fc60000010255 */
[----:B------:R-:W-:Y:S01]  /*2610*/  IMAD.IADD R7, R77, 0x1, R21 ;  /* 0x000000014d077824 */ /* 0x000fe200078e0215 */
[----:B------:R-:W-:Y:S01]  /*2620*/  LEA R6, P4, R20, R86, 0x1 ;  /* 0x0000005614067211 */ /* 0x000fe200078808ff */
[----:B------:R-:W-:-:S03]  /*2630*/  IMAD.SHL.U32 R14, R84, 0x8, RZ ;  /* 0x00000008540e7824 */ /* 0x000fc600078e00ff */
[----:B------:R-:W-:Y:S01]  /*2640*/  LEA.HI.X R7, R20, R87, R7, 0x1, P4 ;  /* 0x0000005714077211 */ /* 0x000fe200020f0c07 */
[----:B--2---:R-:W-:-:S04]  /*2650*/  IMAD.U32 R9, R5, 0x10000, RZ ;  /* 0x0001000005097824 */ /* 0x004fc800078e00ff */
[----:B------:R-:W-:-:S04]  /*2660*/  FMUL R9, R9, R64 ;  /* 0x0000004009097220 */ /* 0x000fc80000400000 */
[----:B------:R-:W-:Y:S01]  /*2670*/  FFMA R56, R56, R19, R9 ;  /* 0x0000001338387223 */ /* 0x000fe20000000009 */
[----:B------:R-:W-:Y:S02]  /*2680*/  LEA.HI.X R9, R76, UR5, R89, 0x1, P0 ;  /* 0x000000054c097c11 */ /* 0x000fe400080f0c59 */
[----:B------:R-:W-:Y:S02]  /*2690*/  ISETP.GT.AND P0, PT, R4, 0x1, PT ;  /* 0x000000010400780c */ /* 0x000fe40003f04270 */
[----:B------:R-:W-:Y:S02]  /*26a0*/  F2FP.BF16.F32.PACK_AB R56, RZ, R56 ;  /* 0x00000038ff38723e */ /* 0x000fe400000010ff */
[----:B------:R-:W-:-:S03]  /*26b0*/  ISETP.GT.AND P3, PT, R3, RZ, P0 ;  /* 0x000000ff0300720c */ /* 0x000fc60000764270 */
[----:B------:R0:W-:Y:S10]  /*26c0*/  @P2 STG.E.U16 desc[UR38][R8.64], R56 ;  /* 0x0000003808002986 */ /* 0x0001f4000c101526 */
[----:B------:R-:W-:Y:S05]  /*26d0*/  @!P3 BRA `(.L_x_32) ;  /* 0x000000000004b947 */ /* 0x000fea0003800000 */
[----:B------:R1:W5:Y:S02]  /*26e0*/  LDG.E.LTC128B.U16 R5, desc[UR38][R6.64+0x2] ;  /* 0x0000022606057981 */ /* 0x000364000c1e1520 */
.L_x_32:
[----:B------:R-:W-:Y:S05]  /*26f0*/  BSYNC B1 ;  /* 0x0000000000017941 */ /* 0x000fea0003800000 */
.L_x_31:
[----:B-----5:R-:W-:Y:S01]  /*2700*/  IMAD.U32 R75, R5, 0x10000, RZ ;  /* 0x00010000054b7824 */ /* 0x020fe200078e00ff */
[----:B------:R-:W-:Y:S01]  /*2710*/  ISETP.GT.AND P1, PT, R3, 0x8, P1 ;  /* 0x000000080300780c */ /* 0x000fe20000f24270 */
[----:B------:R-:W-:Y:S01]  /*2720*/  IMAD.WIDE.U32 R20, R74, R84, R14 ;  /* 0x000000544a147225 */ /* 0x000fe200078e000e */
[----:B0-----:R-:W-:-:S03]  /*2730*/  PRMT R56, R5, 0x7610, R56 ;  /* 0x0000761005387816 */ /* 0x001fc60000000038 */
[----:B------:R-:W-:Y:S01]  /*2740*/  FMUL R12, R75, R64 ;  /* 0x000000404b0c7220 */ /* 0x000fe20000400000 */
[----:B------:R-:W-:Y:S01]  /*2750*/  IMAD.IADD R81, R81, 0x1, R21 ;  /* 0x0000000151517824 */ /* 0x000fe200078e0215 */
[----:B------:R-:W-:Y:S02]  /*2760*/  IADD3 R78, P2, R78, R20, RZ ;  /* 0x000000144e4e7210 */ /* 0x000fe40007f5e0ff */
[----:B------:R-:W-:-:S03]  /*2770*/  FFMA R12, R57, R19, R12 ;  /* 0x00000013390c7223 */ /* 0x000fc6000000000c */
[----:B------:R-:W-:Y:S02]  /*2780*/  IMAD.X R13, R81, 0x1, R13, P2 ;  /* 0x00000001510d7824 */ /* 0x000fe400010e060d */
[----:B------:R-:W-:Y:S02]  /*2790*/  F2FP.BF16.F32.PACK_AB R12, RZ, R12 ;  /* 0x0000000cff0c723e */ /* 0x000fe400000010ff */
[----:B------:R-:W-:Y:S02]  /*27a0*/  LEA R14, P2, R78, R86, 0x1 ;  /* 0x000000564e0e7211 */ /* 0x000fe400078408ff */
[----:B------:R-:W-:Y:S02]  /*27b0*/  PRMT R21, R12, 0x7610, R21 ;  /* 0x000076100c157816 */ /* 0x000fe40000000015 */
[----:B------:R-:W-:-:S03]  /*27c0*/  LEA.HI.X R15, R78, R87, R13, 0x1, P2 ;  /* 0x000000574e0f7211 */ /* 0x000fc600010f0c0d */
[----:B------:R0:W-:Y:S04]  /*27d0*/  @P3 STG.E.U16 desc[UR38][R8.64+0x2], R21 ;  /* 0x0000021508003986 */ /* 0x0001e8000c101526 */
[----:B------:R-:W2:Y:S01]  /*27e0*/  @P1 LDG.E.LTC128B.U16 R56, desc[UR38][R14.64] ;  /* 0x000000260e381981 */ /* 0x000ea2000c1e1520 */
[----:B------:R-:W-:Y:S01]  /*27f0*/  IADD3 R20, P2, R10, R20, RZ ;  /* 0x000000140a147210 */ /* 0x000fe20007f5e0ff */
[----:B------:R-:W-:Y:S01]  /*2800*/  BSSY B1, `(.L_x_33) ;  /* 0x0000011000017945 */ /* 0x000fe20003800000 */
[C---:B------:R-:W-:Y:S02]  /*2810*/  SHF.L.U64.HI R13, R68.reuse, 0x1, R67 ;  /* 0x00000001440d7819 */ /* 0x040fe40000010243 */
[----:B------:R-:W-:Y:S01]  /*2820*/  ISETP.GT.AND P0, PT, R3, 0x8, P0 ;  /* 0x000000080300780c */ /* 0x000fe20000704270 */
[----:B0-----:R-:W-:Y:S01]  /*2830*/  IMAD.X R21, R11, 0x1, R81, P2 ;  /* 0x000000010b157824 */ /* 0x001fe200010e0651 */
[----:B------:R-:W-:Y:S01]  /*2840*/  LEA R12, P2, R68, R8, 0x1 ;  /* 0x00000008440c7211 */ /* 0x000fe200078408ff */
[----:B------:R-:W-:-:S04]  /*2850*/  IMAD.WIDE.U32 R20, R73, R82, R20 ;  /* 0x0000005249147225 */ /* 0x000fc800078e0014 */
[----:B------:R-:W-:Y:S01]  /*2860*/  IMAD.X R13, R13, 0x1, R9, P2 ;  /* 0x000000010d0d7824 */ /* 0x000fe200010e0609 */
[----:B------:R-:W-:Y:S01]  /*2870*/  LEA R10, P3, R20, R86, 0x1 ;  /* 0x00000056140a7211 */ /* 0x000fe200078608ff */
[----:B------:R-:W-:-:S05]  /*2880*/  IMAD.IADD R11, R77, 0x1, R21 ;  /* 0x000000014d0b7824 */ /* 0x000fca00078e0215 */
[----:B------:R-:W-:Y:S01]  /*2890*/  LEA.HI.X R11, R20, R87, R11, 0x1, P3 ;  /* 0x00000057140b7211 */ /* 0x000fe200018f0c0b */
[----:B--2---:R-:W-:-:S04]  /*28a0*/  IMAD.U32 R5, R56, 0x10000, RZ ;  /* 0x0001000038057824 */ /* 0x004fc800078e00ff */
[----:B------:R-:W-:-:S04]  /*28b0*/  FMUL R5, R5, R64 ;  /* 0x0000004005057220 */ /* 0x000fc80000400000 */
[----:B------:R-:W-:-:S05]  /*28c0*/  FFMA R5, R58, R19, R5 ;  /* 0x000000133a057223 */ /* 0x000fca0000000005 */
[----:B------:R-:W-:-:S05]  /*28d0*/  F2FP.BF16.F32.PACK_AB R5, RZ, R5 ;  /* 0x00000005ff05723e */ /* 0x000fca00000010ff */
[----:B------:R0:W-:Y:S01]  /*28e0*/  @P1 STG.E.U16 desc[UR38][R12.64], R5 ;  /* 0x000000050c001986 */ /* 0x0001e2000c101526 */
[----:B------:R-:W-:Y:S05]  /*28f0*/  @!P0 BRA `(.L_x_34) ;  /* 0x0000000000048947 */ /* 0x000fea0003800000 */
[----:B------:R2:W5:Y:S02]  /*2900*/  LDG.E.LTC128B.U16 R56, desc[UR38][R10.64+0x2] ;  /* 0x000002260a387981 */ /* 0x000564000c1e1520 */
.L_x_34:
[----:B------:R-:W-:Y:S05]  /*2910*/  BSYNC B1 ;  /* 0x0000000000017941 */ /* 0x000fea0003800000 */
.L_x_33:
[----:B0----5:R-:W-:Y:S01]  /*2920*/  IMAD.U32 R5, R56, 0x10000, RZ ;  /* 0x0001000038057824 */ /* 0x021fe200078e00ff */
[----:B------:R-:W-:Y:S01]  /*2930*/  ISETP.GT.AND P1, PT, R4, 0x8, PT ;  /* 0x000000080400780c */ /* 0x000fe20003f24270 */
[----:B------:R-:W-:Y:S02]  /*2940*/  BSSY B1, `(.L_x_35) ;  /* 0x0000008000017945 */ /* 0x000fe40003800000 */
[----:B------:R-:W-:Y:S01]  /*2950*/  FMUL R14, R5, R64 ;  /* 0x00000040050e7220 */ /* 0x000fe20000400000 */
[----:B------:R-:W-:-:S03]  /*2960*/  ISETP.GT.AND P2, PT, R3, RZ, P1 ;  /* 0x000000ff0300720c */ /* 0x000fc60000f44270 */
[----:B------:R-:W-:-:S05]  /*2970*/  FFMA R14, R59, R19, R14 ;  /* 0x000000133b0e7223 */ /* 0x000fca000000000e */
[----:B------:R-:W-:-:S05]  /*2980*/  F2FP.BF16.F32.PACK_AB R14, RZ, R14 ;  /* 0x0000000eff0e723e */ /* 0x000fca00000010ff */
[----:B------:R0:W-:Y:S01]  /*2990*/  @P0 STG.E.U16 desc[UR38][R12.64+0x2], R14 ;  /* 0x0000020e0c000986 */ /* 0x0001e2000c101526 */
[----:B------:R-:W-:Y:S05]  /*29a0*/  @!P2 BRA `(.L_x_36) ;  /* 0x000000000004a947 */ /* 0x000fea0003800000 */
[----:B------:R3:W5:Y:S02]  /*29b0*/  LDG.E.LTC128B.U16 R56, desc[UR38][R6.64+0x10] ;  /* 0x0000102606387981 */ /* 0x000764000c1e1520 */
.L_x_36:
[----:B------:R-:W-:Y:S05]  /*29c0*/  BSYNC B1 ;  /* 0x0000000000017941 */ /* 0x000fea0003800000 */
.L_x_35:
[----:B-----5:R-:W-:Y:S01]  /*29d0*/  IMAD.U32 R5, R56, 0x10000, RZ ;  /* 0x0001000038057824 */ /* 0x020fe200078e00ff */
        /* <DEDUP_REMOVED lines=9> */
.L_x_38:
[----:B------:R-:W-:Y:S05]  /*2a70*/  BSYNC B1 ;  /* 0x0000000000017941 */ /* 0x000fea0003800000 */
.L_x_37:
[----:B----45:R-:W-:Y:S01]  /*2a80*/  IMAD.U32 R5, R56, 0x10000, RZ ;  /* 0x0001000038057824 */ /* 0x030fe200078e00ff */
[----:B------:R-:W-:Y:S01]  /*2a90*/  ISETP.GT.AND P1, PT, R3, 0x8, P1 ;  /* 0x000000080300780c */ /* 0x000fe20000f24270 */
[----:B------:R-:W-:Y:S02]  /*2aa0*/  BSSY B1, `(.L_x_39) ;  /* 0x0000007000017945 */ /* 0x000fe40003800000 */
[----:B0-----:R-:W-:-:S04]  /*2ab0*/  FMUL R14, R5, R64 ;  /* 0x00000040050e7220 */ /* 0x001fc80000400000 */
[----:B------:R-:W-:-:S05]  /*2ac0*/  FFMA R14, R61, R19, R14 ;  /* 0x000000133d0e7223 */ /* 0x000fca000000000e */
[----:B------:R-:W-:-:S05]  /*2ad0*/  F2FP.BF16.F32.PACK_AB R14, RZ, R14 ;  /* 0x0000000eff0e723e */ /* 0x000fca00000010ff */
[----:B------:R0:W-:Y:S01]  /*2ae0*/  @P3 STG.E.U16 desc[UR38][R8.64+0x12], R14 ;  /* 0x0000120e08003986 */ /* 0x0001e2000c101526 */
[----:B------:R-:W-:Y:S05]  /*2af0*/  @!P1 BRA `(.L_x_40) ;  /* 0x0000000000049947 */ /* 0x000fea0003800000 */
[----:B------:R4:W5:Y:S02]  /*2b00*/  LDG.E.LTC128B.U16 R56, desc[UR38][R10.64+0x10] ;  /* 0x000010260a387981 */ /* 0x000964000c1e1520 */
.L_x_40:
[----:B------:R-:W-:Y:S05]  /*2b10*/  BSYNC B1 ;  /* 0x0000000000017941 */ /* 0x000fea0003800000 */
.L_x_39:
[----:B-----5:R-:W-:Y:S01]  /*2b20*/  IMAD.U32 R5, R56, 0x10000, RZ ;  /* 0x0001000038057824 */ /* 0x020fe200078e00ff */
[----:B------:R-:W-:Y:S01]  /*2b30*/  ISETP.GT.AND P0, PT, R3, 0x8, P0 ;  /* 0x000000080300780c */ /* 0x000fe20000704270 */
[----:B------:R-:W-:Y:S02]  /*2b40*/  BSSY B1, `(.L_x_41) ;  /* 0x0000007000017945 */ /* 0x000fe40003800000 */
[----:B------:R-:W-:-:S04]  /*2b50*/  FMUL R5, R5, R64 ;  /* 0x0000004005057220 */ /* 0x000fc80000400000 */
[----:B------:R-:W-:-:S05]  /*2b60*/  FFMA R5, R62, R19, R5 ;  /* 0x000000133e057223 */ /* 0x000fca0000000005 */
[----:B------:R-:W-:-:S05]  /*2b70*/  F2FP.BF16.F32.PACK_AB R5, RZ, R5 ;  /* 0x00000005ff05723e */ /* 0x000fca00000010ff */
[----:B------:R0:W-:Y:S01]  /*2b80*/  @P1 STG.E.U16 desc[UR38][R12.64+0x10], R5 ;  /* 0x000010050c001986 */ /* 0x0001e2000c101526 */
[----:B------:R-:W-:Y:S05]  /*2b90*/  @!P0 BRA `(.L_x_42) ;  /* 0x0000000000048947 */ /* 0x000fea0003800000 */
[----:B------:R0:W5:Y:S02]  /*2ba0*/  LDG.E.LTC128B.U16 R56, desc[UR38][R10.64+0x12] ;  /* 0x000012260a387981 */ /* 0x000164000c1e1520 */
.L_x_42:
[----:B------:R-:W-:Y:S05]  /*2bb0*/  BSYNC B1 ;  /* 0x0000000000017941 */ /* 0x000fea0003800000 */
.L_x_41:
        /* <DEDUP_REMOVED lines=10> */
.L_x_44:
[----:B------:R-:W-:Y:S05]  /*2c60*/  BSYNC B1 ;  /* 0x0000000000017941 */ /* 0x000fea0003800000 */
.L_x_43:
        /* <DEDUP_REMOVED lines=10> */
.L_x_46:
[----:B------:R-:W-:Y:S05]  /*2d10*/  BSYNC B1 ;  /* 0x0000000000017941 */ /* 0x000fea0003800000 */
.L_x_45:
[----:B0----5:R-:W-:Y:S01]  /*2d20*/  IMAD.U32 R5, R56, 0x10000, RZ ;  /* 0x0001000038057824 */ /* 0x021fe200078e00ff */
        /* <DEDUP_REMOVED lines=8> */
.L_x_48:
[----:B------:R-:W-:Y:S05]  /*2db0*/  BSYNC B1 ;  /* 0x0000000000017941 */ /* 0x000fea0003800000 */
.L_x_47:
        /* <DEDUP_REMOVED lines=9> */
.L_x_50:
[----:B------:R-:W-:Y:S05]  /*2e50*/  BSYNC B1 ;  /* 0x0000000000017941 */ /* 0x000fea0003800000 */
.L_x_49:
        /* <DEDUP_REMOVED lines=10> */
.L_x_52:
[----:B------:R-:W-:Y:S05]  /*2f00*/  BSYNC B1 ;  /* 0x0000000000017941 */ /* 0x000fea0003800000 */
.L_x_51:
        /* <DEDUP_REMOVED lines=10> */
.L_x_54:
[----:B------:R-:W-:Y:S05]  /*2fb0*/  BSYNC B1 ;  /* 0x0000000000017941 */ /* 0x000fea0003800000 */
.L_x_53:
        /* <DEDUP_REMOVED lines=9> */
.L_x_56:
[----:B------:R-:W-:Y:S05]  /*3050*/  BSYNC B1 ;  /* 0x0000000000017941 */ /* 0x000fea0003800000 */
.L_x_55:
        /* <DEDUP_REMOVED lines=9> */
.L_x_58:
[----:B------:R-:W-:Y:S05]  /*30f0*/  BSYNC B1 ;  /* 0x0000000000017941 */ /* 0x000fea0003800000 */
.L_x_57:
        /* <DEDUP_REMOVED lines=10> */
.L_x_60:
[----:B------:R-:W-:Y:S05]  /*31a0*/  BSYNC B1 ;  /* 0x0000000000017941 */ /* 0x000fea0003800000 */
.L_x_59:
        /* <DEDUP_REMOVED lines=10> */
.L_x_62:
[----:B------:R-:W-:Y:S05]  /*3250*/  BSYNC B1 ;  /* 0x0000000000017941 */ /* 0x000fea0003800000 */
.L_x_61:
        /* <DEDUP_REMOVED lines=9> */
.L_x_64:
[----:B------:R-:W-:Y:S05]  /*32f0*/  BSYNC B1 ;  /* 0x0000000000017941 */ /* 0x000fea0003800000 */
.L_x_63:
        /* <DEDUP_REMOVED lines=9> */
.L_x_66:
[----:B------:R-:W-:Y:S05]  /*3390*/  BSYNC B1 ;  /* 0x0000000000017941 */ /* 0x000fea0003800000 */
.L_x_65:
        /* <DEDUP_REMOVED lines=10> */
.L_x_68:
[----:B------:R-:W-:Y:S05]  /*3440*/  BSYNC B1 ;  /* 0x0000000000017941 */ /* 0x000fea0003800000 */
.L_x_67:
        /* <DEDUP_REMOVED lines=10> */
.L_x_70:
[----:B------:R-:W-:Y:S05]  /*34f0*/  BSYNC B1 ;  /* 0x0000000000017941 */ /* 0x000fea0003800000 */
.L_x_69:
        /* <DEDUP_REMOVED lines=9> */
.L_x_72:
[----:B------:R-:W-:Y:S05]  /*3590*/  BSYNC B1 ;  /* 0x0000000000017941 */ /* 0x000fea0003800000 */
.L_x_71:
        /* <DEDUP_REMOVED lines=9> */
.L_x_74:
[----:B------:R-:W-:Y:S05]  /*3630*/  BSYNC B1 ;  /* 0x0000000000017941 */ /* 0x000fea0003800000 */
.L_x_73:
        /* <DEDUP_REMOVED lines=10> */
.L_x_76:
[----:B------:R-:W-:Y:S05]  /*36e0*/  BSYNC B1 ;  /* 0x0000000000017941 */ /* 0x000fea0003800000 */
.L_x_75:
        /* <DEDUP_REMOVED lines=10> */
.L_x_78:
[----:B------:R-:W-:Y:S05]  /*3790*/  BSYNC B1 ;  /* 0x0000000000017941 */ /* 0x000fea0003800000 */
.L_x_77:
        /* <DEDUP_REMOVED lines=9> */
.L_x_80:
[----:B------:R-:W-:Y:S05]  /*3830*/  BSYNC B1 ;  /* 0x0000000000017941 */ /* 0x000fea0003800000 */
.L_x_79:
        /* <DEDUP_REMOVED lines=9> */
.L_x_82:
[----:B------:R-:W-:Y:S05]  /*38d0*/  BSYNC B1 ;  /* 0x0000000000017941 */ /* 0x000fea0003800000 */
.L_x_81:
        /* <DEDUP_REMOVED lines=10> */
.L_x_84:
[----:B------:R-:W-:Y:S05]  /*3980*/  BSYNC B1 ;  /* 0x0000000000017941 */ /* 0x000fea0003800000 */
.L_x_83:
        /* <DEDUP_REMOVED lines=10> */
.L_x_86:
[----:B------:R-:W-:Y:S05]  /*3a30*/  BSYNC B1 ;  /* 0x0000000000017941 */ /* 0x000fea0003800000 */
.L_x_85:
        /* <DEDUP_REMOVED lines=9> */
.L_x_88:
[----:B------:R-:W-:Y:S05]  /*3ad0*/  BSYNC B1 ;  /* 0x0000000000017941 */ /* 0x000fea0003800000 */
.L_x_87:
        /* <DEDUP_REMOVED lines=9> */
.L_x_90:
[----:B------:R-:W-:Y:S05]  /*3b70*/  BSYNC B1 ;  /* 0x0000000000017941 */ /* 0x000fea0003800000 */
.L_x_89:
        /* <DEDUP_REMOVED lines=10> */
.L_x_92:
[----:B------:R-:W-:Y:S05]  /*3c20*/  BSYNC B1 ;  /* 0x0000000000017941 */ /* 0x000fea0003800000 */
.L_x_91:
        /* <DEDUP_REMOVED lines=10> */
.L_x_94:
[----:B------:R-:W-:Y:S05]  /*3cd0*/  BSYNC B1 ;  /* 0x0000000000017941 */ /* 0x000fea0003800000 */
.L_x_93:
        /* <DEDUP_REMOVED lines=9> */
.L_x_96:
[----:B------:R-:W-:Y:S05]  /*3d70*/  BSYNC B1 ;  /* 0x0000000000017941 */ /* 0x000fea0003800000 */
.L_x_95:
        /* <DEDUP_REMOVED lines=9> */
.L_x_98:
[----:B------:R-:W-:Y:S05]  /*3e10*/  BSYNC B1 ;  /* 0x0000000000017941 */ /* 0x000fea0003800000 */
.L_x_97:
        /* <DEDUP_REMOVED lines=10> */
.L_x_100:
[----:B------:R-:W-:Y:S05]  /*3ec0*/  BSYNC B1 ;  /* 0x0000000000017941 */ /* 0x000fea0003800000 */
.L_x_99:
[----:B-----5:R-:W-:Y:S01]  /*3ed0*/  IMAD.U32 R5, R56, 0x10000, RZ ;  /* 0x0001000038057824 */ /* 0x020fe200078e00ff */
[----:B------:R-:W-:Y:S01]  /*3ee0*/  ISETP.GT.AND P0, PT, R4, 0x49, PT ;  /* 0x000000490400780c */ /* 0x000fe20003f04270 */
[----:B------:R-:W-:Y:S01]  /*3ef0*/  @P2 IMAD.MOV.U32 R4, RZ, RZ, R8 ;  /* 0x000000ffff042224 */ /* 0x000fe200078e0008 */
[----:B------:R-:W-:Y:S01]  /*3f00*/  BSSY B1, `(.L_x_101) ;  /* 0x000000a000017945 */ /* 0x000fe20003800000 */
[----:B------:R-:W-:Y:S01]  /*3f10*/  FMUL R5, R5, R64 ;  /* 0x0000004005057220 */ /* 0x000fe20000400000 */
[----:B------:R-:W-:-:S03]  /*3f20*/  ISETP.GT.AND P3, PT, R3, RZ, P0 ;  /* 0x000000ff0300720c */ /* 0x000fc60000764270 */
[----:B------:R-:W-:-:S05]  /*3f30*/  FFMA R5, R28, R19, R5 ;  /* 0x000000131c057223 */ /* 0x000fca0000000005 */
[----:B------:R-:W-:-:S04]  /*3f40*/  F2FP.BF16.F32.PACK_AB R5, RZ, R5 ;  /* 0x00000005ff05723e */ /* 0x000fc800000010ff */
[----:B0-----:R-:W-:Y:S01]  /*3f50*/  PRMT R14, R5, 0x7610, R14 ;  /* 0x00007610050e7816 */ /* 0x001fe2000000000e */
[----:B------:R-:W-:-:S05]  /*3f60*/  @P2 IMAD.MOV.U32 R5, RZ, RZ, R9 ;  /* 0x000000ffff052224 */ /* 0x000fca00078e0009 */
[----:B------:R0:W-:Y:S01]  /*3f70*/  @P2 STG.E.U16 desc[UR38][R4.64+0x90], R14 ;  /* 0x0000900e04002986 */ /* 0x0001e2000c101526 */
[----:B------:R-:W-:Y:S05]  /*3f80*/  @!P3 BRA `(.L_x_102) ;  /* 0x000000000004b947 */ /* 0x000fea0003800000 */
[----:B------:R0:W5:Y:S02]  /*3f90*/  LDG.E.LTC128B.U16 R56, desc[UR38][R6.64+0x92] ;  /* 0x0000922606387981 */ /* 0x000164000c1e1520 */
.L_x_102:
[----:B------:R-:W-:Y:S05]  /*3fa0*/  BSYNC B1 ;  /* 0x0000000000017941 */ /* 0x000fea0003800000 */
.L_x_101:
        /* <DEDUP_REMOVED lines=9> */
.L_x_104:
[----:B------:R-:W-:Y:S05]  /*4040*/  BSYNC B1 ;  /* 0x0000000000017941 */ /* 0x000fea0003800000 */
.L_x_103:
[----:B-----5:R-:W-:Y:S01]  /*4050*/  IMAD.U32 R5, R56, 0x10000, RZ ;  /* 0x0001000038057824 */ /* 0x020fe200078e00ff */
[----:B------:R-:W-:Y:S01]  /*4060*/  ISETP.GT.AND P0, PT, R3, 0x8, P0 ;  /* 0x000000080300780c */ /* 0x000fe20000704270 */
[----:B0-----:R-:W-:Y:S01]  /*4070*/  @P1 IMAD.MOV.U32 R4, RZ, RZ, R12 ;  /* 0x000000ffff041224 */ /* 0x001fe200078e000c */
[----:B------:R-:W-:Y:S01]  /*4080*/  BSSY B1, `(.L_x_105) ;  /* 0x0000009000017945 */ /* 0x000fe20003800000 */
[----:B------:R-:W-:-:S04]  /*4090*/  FMUL R5, R5, R64 ;  /* 0x0000004005057220 */ /* 0x000fc80000400000 */
[----:B------:R-:W-:-:S05]  /*40a0*/  FFMA R5, R30, R19, R5 ;  /* 0x000000131e057223 */ /* 0x000fca0000000005 */
[----:B------:R-:W-:-:S04]  /*40b0*/  F2FP.BF16.F32.PACK_AB R5, RZ, R5 ;  /* 0x00000005ff05723e */ /* 0x000fc800000010ff */
[----:B-1-3--:R-:W-:Y:S01]  /*40c0*/  PRMT R6, R5, 0x7610, R6 ;  /* 0x0000761005067816 */ /* 0x00afe20000000006 */
[----:B------:R-:W-:-:S05]  /*40d0*/  @P1 IMAD.MOV.U32 R5, RZ, RZ, R13 ;  /* 0x000000ffff051224 */ /* 0x000fca00078e000d */
[----:B------:R0:W-:Y:S01]  /*40e0*/  @P1 STG.E.U16 desc[UR38][R4.64+0x90], R6 ;  /* 0x0000900604001986 */ /* 0x0001e2000c101526 */
[----:B------:R-:W-:Y:S05]  /*40f0*/  @!P0 BRA `(.L_x_106) ;  /* 0x0000000000048947 */ /* 0x000fea0003800000 */
[----:B------:R1:W5:Y:S02]  /*4100*/  LDG.E.LTC128B.U16 R56, desc[UR38][R10.64+0x92] ;  /* 0x000092260a387981 */ /* 0x000364000c1e1520 */
.L_x_106:
[----:B------:R-:W-:Y:S05]  /*4110*/  BSYNC B1 ;  /* 0x0000000000017941 */ /* 0x000fea0003800000 */
.L_x_105:
[----:B------:R-:W-:Y:S05]  /*4120*/  @!P0 BRA `(.L_x_107) ;  /* 0x0000000c00388947 */ /* 0x000fea0003800000 */
[----:B-----5:R-:W-:-:S04]  /*4130*/  IMAD.U32 R3, R56, 0x10000, RZ ;  /* 0x0001000038037824 */ /* 0x020fc800078e00ff */
[----:B0-----:R-:W-:-:S04]  /*4140*/  FMUL R4, R3, R64 ;  /* 0x0000004003047220 */ /* 0x001fc80000400000 */
[----:B------:R-:W-:-:S05]  /*4150*/  FFMA R4, R31, R19, R4 ;  /* 0x000000131f047223 */ /* 0x000fca0000000004 */
[----:B------:R-:W-:-:S05]  /*4160*/  F2FP.BF16.F32.PACK_AB R4, RZ, R4 ;  /* 0x00000004ff04723e */ /* 0x000fca00000010ff */
[----:B------:R3:W-:Y:S01]  /*4170*/  STG.E.U16 desc[UR38][R12.64+0x92], R4 ;  /* 0x000092040c007986 */ /* 0x0007e2000c101526 */
[----:B------:R-:W-:Y:S05]  /*4180*/  BRA `(.L_x_107) ;  /* 0x0000000c00207947 */ /* 0x000fea0003800000 */
.L_x_30:
[----:B------:R-:W-:Y:S01]  /*4190*/  ULDC.64 UR4, c[0x0][0x5c0] ;  /* 0x0001700000047ab9 */ /* 0x000fe20000000a00 */
[----:B------:R-:W-:Y:S01]  /*41a0*/  ISETP.GT.AND P3, PT, R4, 0x1, PT ;  /* 0x000000010400780c */ /* 0x000fe20003f64270 */
[-C--:B------:R-:W-:Y:S01]  /*41b0*/  FMUL R56, R56, R19.reuse ;  /* 0x0000001338387220 */ /* 0x080fe20000400000 */
[----:B------:R-:W-:Y:S01]  /*41c0*/  LEA R6, P0, R76, UR4, 0x1 ;  /* 0x000000044c067c11 */ /* 0x000fe2000f8008ff */
[-C--:B------:R-:W-:Y:S01]  /*41d0*/  FMUL R57, R57, R19.reuse ;  /* 0x0000001339397220 */ /* 0x080fe20000400000 */
[----:B------:R-:W-:Y:S01]  /*41e0*/  ISETP.GT.AND P1, PT, R3, 0x8, P1 ;  /* 0x000000080300780c */ /* 0x000fe20000f24270 */
[-C--:B------:R-:W-:Y:S01]  /*41f0*/  FMUL R58, R58, R19.reuse ;  /* 0x000000133a3a7220 */ /* 0x080fe20000400000 */
[----:B------:R-:W-:Y:S01]  /*4200*/  LEA.HI.X R7, R76, UR5, R89, 0x1, P0 ;  /* 0x000000054c077c11 */ /* 0x000fe200080f0c59 */
[-C--:B------:R-:W-:Y:S01]  /*4210*/  FMUL R59, R59, R19.reuse ;  /* 0x000000133b3b7220 */ /* 0x080fe20000400000 */
[----:B------:R-:W-:Y:S01]  /*4220*/  ISETP.GT.AND P0, PT, R3, RZ, P3 ;  /* 0x000000ff0300720c */ /* 0x000fe20001f04270 */
[-C--:B------:R-:W-:Y:S01]  /*4230*/  FMUL R60, R60, R19.reuse ;  /* 0x000000133c3c7220 */ /* 0x080fe20000400000 */
[----:B------:R-:W-:Y:S01]  /*4240*/  F2FP.BF16.F32.PACK_AB R56, RZ, R56 ;  /* 0x00000038ff38723e */ /* 0x000fe200000010ff */
[----:B------:R-:W-:Y:S01]  /*4250*/  FMUL R61, R61, R19 ;  /* 0x000000133d3d7220 */ /* 0x000fe20000400000 */
[----:B------:R-:W-:Y:S01]  /*4260*/  F2FP.BF16.F32.PACK_AB R57, RZ, R57 ;  /* 0x00000039ff39723e */ /* 0x000fe200000010ff */
[-C--:B------:R-:W-:Y:S01]  /*4270*/  FMUL R62, R62, R19.reuse ;  /* 0x000000133e3e7220 */ /* 0x080fe20000400000 */
[C---:B------:R-:W-:Y:S01]  /*4280*/  SHF.L.U64.HI R5, R68.reuse, 0x1, R67 ;  /* 0x0000000144057819 */ /* 0x040fe20000010243 */
[----:B------:R-:W-:Y:S01]  /*4290*/  @P2 STG.E.U16 desc[UR38][R6.64], R56 ;  /* 0x0000003806002986 */ /* 0x000fe2000c101526 */
[----:B------:R-:W-:Y:S01]  /*42a0*/  LEA R8, P4, R68, R6, 0x1 ;  /* 0x0000000644087211 */ /* 0x000fe200078808ff */
[-C--:B------:R-:W-:Y:S01]  /*42b0*/  FMUL R63, R63, R19.reuse ;  /* 0x000000133f3f7220 */ /* 0x080fe20000400000 */
[----:B------:R-:W-:Y:S01]  /*42c0*/  ISETP.GT.AND P2, PT, R4, 0x8, PT ;  /* 0x000000080400780c */ /* 0x000fe20003f44270 */
[-C--:B------:R-:W-:Y:S01]  /*42d0*/  FMUL R48, R48, R19.reuse ;  /* 0x0000001330307220 */ /* 0x080fe20000400000 */
[----:B------:R-:W-:Y:S01]  /*42e0*/  ISETP.GT.AND P3, PT, R3, 0x8, P3 ;  /* 0x000000080300780c */ /* 0x000fe20001f64270 */
[----:B------:R-:W-:Y:S01]  /*42f0*/  @P0 STG.E.U16 desc[UR38][R6.64+0x2], R57 ;  /* 0x0000023906000986 */ /* 0x000fe2000c101526 */
[----:B------:R-:W-:Y:S01]  /*4300*/  ISETP.GT.AND P0, PT, R4, 0x9, PT ;  /* 0x000000090400780c */ /* 0x000fe20003f04270 */
[----:B------:R-:W-:Y:S01]  /*4310*/  IMAD.X R9, R5, 0x1, R7, P4 ;  /* 0x0000000105097824 */ /* 0x000fe200020e0607 */
[----:B------:R-:W-:Y:S01]  /*4320*/  ISETP.GT.AND P5, PT, R3, RZ, P2 ;  /* 0x000000ff0300720c */ /* 0x000fe200017a4270 */
[-C--:B------:R-:W-:Y:S01]  /*4330*/  FMUL R49, R49, R19.reuse ;  /* 0x0000001331317220 */ /* 0x080fe20000400000 */
[----:B------:R-:W-:Y:S01]  /*4340*/  ISETP.GT.AND P4, PT, R3, RZ, P0 ;  /* 0x000000ff0300720c */ /* 0x000fe20000784270 */
[-C--:B------:R-:W-:Y:S01]  /*4350*/  FMUL R50, R50, R19.reuse ;  /* 0x0000001332327220 */ /* 0x080fe20000400000 */
[----:B------:R-:W-:Y:S01]  /*4360*/  F2FP.BF16.F32.PACK_AB R58, RZ, R58 ;  /* 0x0000003aff3a723e */ /* 0x000fe200000010ff */
[----:B------:R-:W-:Y:S01]  /*4370*/  FMUL R51, R51, R19 ;  /* 0x0000001333337220 */ /* 0x000fe20000400000 */
[----:B------:R-:W-:Y:S01]  /*4380*/  F2FP.BF16.F32.PACK_AB R59, RZ, R59 ;  /* 0x0000003bff3b723e */ /* 0x000fe200000010ff */
[----:B------:R-:W-:Y:S01]  /*4390*/  FMUL R52, R52, R19 ;  /* 0x0000001334347220 */ /* 0x000fe20000400000 */
[----:B------:R-:W-:Y:S01]  /*43a0*/  F2FP.BF16.F32.PACK_AB R60, RZ, R60 ;  /* 0x0000003cff3c723e */ /* 0x000fe200000010ff */
[----:B------:R-:W-:Y:S01]  /*43b0*/  @P1 STG.E.U16 desc[UR38][R8.64], R58 ;  /* 0x0000003a08001986 */ /* 0x000fe2000c101526 */
[----:B------:R-:W-:Y:S01]  /*43c0*/  F2FP.BF16.F32.PACK_AB R61, RZ, R61 ;  /* 0x0000003dff3d723e */ /* 0x000fe200000010ff */
[-C--:B------:R-:W-:Y:S01]  /*43d0*/  FMUL R53, R53, R19.reuse ;  /* 0x0000001335357220 */ /* 0x080fe20000400000 */
[C---:B------:R-:W-:Y:S01]  /*43e0*/  ISETP.GT.AND P1, PT, R3.reuse, 0x8, P2 ;  /* 0x000000080300780c */ /* 0x040fe20001724270 */
[----:B------:R-:W-:Y:S01]  /*43f0*/  @P3 STG.E.U16 desc[UR38][R8.64+0x2], R59 ;  /* 0x0000023b08003986 */ /* 0x000fe2000c101526 */
[----:B------:R-:W-:Y:S01]  /*4400*/  ISETP.GT.AND P2, PT, R4, 0x10, PT ;  /* 0x000000100400780c */ /* 0x000fe20003f44270 */
[-C--:B------:R-:W-:Y:S01]  /*4410*/  FMUL R54, R54, R19.reuse ;  /* 0x0000001336367220 */ /* 0x080fe20000400000 */
[----:B------:R-:W-:Y:S01]  /*4420*/  ISETP.GT.AND P3, PT, R3, 0x8, P0 ;  /* 0x000000080300780c */ /* 0x000fe20000764270 */
[----:B------:R-:W-:Y:S01]  /*4430*/  @P5 STG.E.U16 desc[UR38][R6.64+0x10], R60 ;  /* 0x0000103c06005986 */ /* 0x000fe2000c101526 */
[----:B------:R-:W-:Y:S01]  /*4440*/  ISETP.GT.AND P0, PT, R4, 0x11, PT ;  /* 0x000000110400780c */ /* 0x000fe20003f04270 */
[-C--:B------:R-:W-:Y:S01]  /*4450*/  FMUL R55, R55, R19.reuse ;  /* 0x0000001337377220 */ /* 0x080fe20000400000 */
[C---:B------:R-:W-:Y:S01]  /*4460*/  ISETP.GT.AND P5, PT, R3.reuse, RZ, P2 ;  /* 0x000000ff0300720c */ /* 0x040fe200017a4270 */
[----:B------:R-:W-:Y:S01]  /*4470*/  @P4 STG.E.U16 desc[UR38][R6.64+0x12], R61 ;  /* 0x0000123d06004986 */ /* 0x000fe2000c101526 */
        /* <DEDUP_REMOVED lines=70> */
[C---:B------:R-:W-:Y:S01]  /*48e0*/  ISETP.GT.AND P1, PT, R4.reuse, 0x31, PT ;  /* 0x000000310400780c */ /* 0x040fe20003f24270 */
[----:B------:R-:W-:Y:S01]  /*48f0*/  @P3 STG.E.U16 desc[UR38][R8.64+0x42], R43 ;  /* 0x0000422b08003986 */ /* 0x000fe2000c101526 */
[----:B------:R-:W-:Y:S01]  /*4900*/  ISETP.GT.AND P3, PT, R4, 0x30, PT ;  /* 0x000000300400780c */ /* 0x000fe20003f64270 */
[-C--:B------:R-:W-:Y:S01]  /*4910*/  FMUL R30, R30, R19.reuse ;  /* 0x000000131e1e7220 */ /* 0x080fe20000400000 */
[C---:B------:R-:W-:Y:S01]  /*4920*/  ISETP.GT.AND P2, PT, R3.reuse, 0x8, P2 ;  /* 0x000000080300780c */ /* 0x040fe20001744270 */
[----:B------:R-:W-:Y:S01]  /*4930*/  @P5 STG.E.U16 desc[UR38][R6.64+0x50], R44 ;  /* 0x0000502c06005986 */ /* 0x000fe2000c101526 */
[----:B------:R-:W-:Y:S01]  /*4940*/  ISETP.GT.AND P0, PT, R3, 0x8, P0 ;  /* 0x000000080300780c */ /* 0x000fe20000704270 */
[----:B------:R-:W-:Y:S01]  /*4950*/  FMUL R31, R31, R19 ;  /* 0x000000131f1f7220 */ /* 0x000fe20000400000 */
[C---:B------:R-:W-:Y:S01]  /*4960*/  ISETP.GT.AND P5, PT, R3.reuse, RZ, P3 ;  /* 0x000000ff0300720c */ /* 0x040fe20001fa4270 */
[----:B------:R-:W-:Y:S01]  /*4970*/  @P4 STG.E.U16 desc[UR38][R6.64+0x52], R45 ;  /* 0x0000522d06004986 */ /* 0x000fe2000c101526 */
[----:B------:R-:W-:-:S02]  /*4980*/  ISETP.GT.AND P4, PT, R3, RZ, P1 ;  /* 0x000000ff0300720c */ /* 0x000fc40000f84270 */
[----:B------:R-:W-:Y:S02]  /*4990*/  F2FP.BF16.F32.PACK_AB R46, RZ, R46 ;  /* 0x0000002eff2e723e */ /* 0x000fe400000010ff */
[----:B------:R-:W-:Y:S02]  /*49a0*/  F2FP.BF16.F32.PACK_AB R47, RZ, R47 ;  /* 0x0000002fff2f723e */ /* 0x000fe400000010ff */
[----:B------:R-:W-:Y:S01]  /*49b0*/  F2FP.BF16.F32.PACK_AB R32, RZ, R32 ;  /* 0x00000020ff20723e */ /* 0x000fe200000010ff */
[----:B------:R-:W-:Y:S01]  /*49c0*/  @P2 STG.E.U16 desc[UR38][R8.64+0x50], R46 ;  /* 0x0000502e08002986 */ /* 0x000fe2000c101526 */
[----:B------:R-:W-:Y:S02]  /*49d0*/  F2FP.BF16.F32.PACK_AB R33, RZ, R33 ;  /* 0x00000021ff21723e */ /* 0x000fe400000010ff */
[----:B------:R-:W-:Y:S01]  /*49e0*/  F2FP.BF16.F32.PACK_AB R34, RZ, R34 ;  /* 0x00000022ff22723e */ /* 0x000fe200000010ff */
[----:B------:R-:W-:Y:S01]  /*49f0*/  @P0 STG.E.U16 desc[UR38][R8.64+0x52], R47 ;  /* 0x0000522f08000986 */ /* 0x000fe2000c101526 */
[----:B------:R-:W-:-:S02]  /*4a00*/  ISETP.GT.AND P0, PT, R3, 0x8, P3 ;  /* 0x000000080300780c */ /* 0x000fc40001f04270 */
[----:B------:R-:W-:Y:S01]  /*4a10*/  F2FP.BF16.F32.PACK_AB R35, RZ, R35 ;  /* 0x00000023ff23723e */ /* 0x000fe200000010ff */
[----:B------:R-:W-:Y:S01]  /*4a20*/  @P5 STG.E.U16 desc[UR38][R6.64+0x60], R32 ;  /* 0x0000602006005986 */ /* 0x000fe2000c101526 */
[C---:B------:R-:W-:Y:S02]  /*4a30*/  ISETP.GT.AND P5, PT, R3.reuse, 0x8, P1 ;  /* 0x000000080300780c */ /* 0x040fe40000fa4270 */
[C---:B------:R-:W-:Y:S01]  /*4a40*/  ISETP.GT.AND P1, PT, R4.reuse, 0x39, PT ;  /* 0x000000390400780c */ /* 0x040fe20003f24270 */
[----:B------:R-:W-:Y:S01]  /*4a50*/  @P4 STG.E.U16 desc[UR38][R6.64+0x62], R33 ;  /* 0x0000622106004986 */ /* 0x000fe2000c101526 */
[----:B------:R-:W-:Y:S02]  /*4a60*/  ISETP.GT.AND P4, PT, R4, 0x38, PT ;  /* 0x000000380400780c */ /* 0x000fe40003f84270 */
[C---:B------:R-:W-:Y:S02]  /*4a70*/  ISETP.GT.AND P3, PT, R3.reuse, RZ, P1 ;  /* 0x000000ff0300720c */ /* 0x040fe40000f64270 */
[C---:B------:R-:W-:Y:S01]  /*4a80*/  ISETP.GT.AND P2, PT, R3.reuse, RZ, P4 ;  /* 0x000000ff0300720c */ /* 0x040fe20002744270 */
[----:B------:R-:W-:Y:S01]  /*4a90*/  @P0 STG.E.U16 desc[UR38][R8.64+0x60], R34 ;  /* 0x0000602208000986 */ /* 0x000fe2000c101526 */
[----:B------:R-:W-:-:S02]  /*4aa0*/  ISETP.GT.AND P4, PT, R3, 0x8, P4 ;  /* 0x000000080300780c */ /* 0x000fc40002784270 */
[----:B------:R-:W-:Y:S01]  /*4ab0*/  F2FP.BF16.F32.PACK_AB R36, RZ, R36 ;  /* 0x00000024ff24723e */ /* 0x000fe200000010ff */
[----:B------:R-:W-:Y:S01]  /*4ac0*/  @P5 STG.E.U16 desc[UR38][R8.64+0x62], R35 ;  /* 0x0000622308005986 */ /* 0x000fe2000c101526 */
[----:B------:R-:W-:Y:S02]  /*4ad0*/  F2FP.BF16.F32.PACK_AB R37, RZ, R37 ;  /* 0x00000025ff25723e */ /* 0x000fe400000010ff */
[----:B------:R-:W-:Y:S02]  /*4ae0*/  ISETP.GT.AND P5, PT, R3, 0x8, P1 ;  /* 0x000000080300780c */ /* 0x000fe40000fa4270 */
[C---:B------:R-:W-:Y:S02]  /*4af0*/  ISETP.GT.AND P1, PT, R4.reuse, 0x48, PT ;  /* 0x000000480400780c */ /* 0x040fe40003f24270 */
[C---:B------:R-:W-:Y:S01]  /*4b00*/  ISETP.GT.AND P0, PT, R4.reuse, 0x49, PT ;  /* 0x000000490400780c */ /* 0x040fe20003f04270 */
[----:B------:R-:W-:Y:S01]  /*4b10*/  @P2 STG.E.U16 desc[UR38][R6.64+0x70], R36 ;  /* 0x0000702406002986 */ /* 0x000fe2000c101526 */
[C---:B------:R-:W-:Y:S01]  /*4b20*/  ISETP.GT.AND P2, PT, R4.reuse, 0x41, PT ;  /* 0x000000410400780c */ /* 0x040fe20003f44270 */
[----:B------:R-:W-:Y:S01]  /*4b30*/  @P4 IMAD.MOV.U32 R5, RZ, RZ, R9 ;  /* 0x000000ffff054224 */ /* 0x000fe200078e0009 */
[----:B------:R-:W-:Y:S01]  /*4b40*/  F2FP.BF16.F32.PACK_AB R38, RZ, R38 ;  /* 0x00000026ff26723e */ /* 0x000fe200000010ff */
[----:B------:R-:W-:Y:S01]  /*4b50*/  @P3 STG.E.U16 desc[UR38][R6.64+0x72], R37 ;  /* 0x0000722506003986 */ /* 0x000fe2000c101526 */
[----:B------:R-:W-:Y:S01]  /*4b60*/  ISETP.GT.AND P3, PT, R4, 0x40, PT ;  /* 0x000000400400780c */ /* 0x000fe20003f64270 */
[----:B------:R-:W-:Y:S01]  /*4b70*/  @P4 IMAD.MOV.U32 R4, RZ, RZ, R8 ;  /* 0x000000ffff044224 */ /* 0x000fe200078e0008 */
[----:B------:R-:W-:-:S02]  /*4b80*/  F2FP.BF16.F32.PACK_AB R39, RZ, R39 ;  /* 0x00000027ff27723e */ /* 0x000fc400000010ff */
[----:B------:R-:W-:Y:S02]  /*4b90*/  F2FP.BF16.F32.PACK_AB R24, RZ, R24 ;  /* 0x00000018ff18723e */ /* 0x000fe400000010ff */
[----:B------:R0:W-:Y:S01]  /*4ba0*/  @P4 STG.E.U16 desc[UR38][R4.64+0x70], R38 ;  /* 0x0000702604004986 */ /* 0x0001e2000c101526 */
[C---:B------:R-:W-:Y:S02]  /*4bb0*/  ISETP.GT.AND P4, PT, R3.reuse, RZ, P2 ;  /* 0x000000ff0300720c */ /* 0x040fe40001784270 */
[----:B------:R-:W-:Y:S02]  /*4bc0*/  F2FP.BF16.F32.PACK_AB R25, RZ, R25 ;  /* 0x00000019ff19723e */ /* 0x000fe400000010ff */
[----:B------:R-:W-:Y:S02]  /*4bd0*/  ISETP.GT.AND P2, PT, R3, 0x8, P2 ;  /* 0x000000080300780c */ /* 0x000fe40001744270 */
[----:B------:R-:W-:Y:S02]  /*4be0*/  F2FP.BF16.F32.PACK_AB R26, RZ, R26 ;  /* 0x0000001aff1a723e */ /* 0x000fe400000010ff */
[----:B------:R-:W-:-:S02]  /*4bf0*/  F2FP.BF16.F32.PACK_AB R27, RZ, R27 ;  /* 0x0000001bff1b723e */ /* 0x000fc400000010ff */
[----:B------:R-:W-:Y:S01]  /*4c00*/  F2FP.BF16.F32.PACK_AB R28, RZ, R28 ;  /* 0x0000001cff1c723e */ /* 0x000fe200000010ff */
[----:B0-----:R-:W-:Y:S01]  /*4c10*/  @P5 IMAD.MOV.U32 R4, RZ, RZ, R8 ;  /* 0x000000ffff045224 */ /* 0x001fe200078e0008 */
[----:B------:R-:W-:Y:S01]  /*4c20*/  F2FP.BF16.F32.PACK_AB R29, RZ, R29 ;  /* 0x0000001dff1d723e */ /* 0x000fe200000010ff */
[----:B------:R-:W-:Y:S01]  /*4c30*/  @P5 IMAD.MOV.U32 R5, RZ, RZ, R9 ;  /* 0x000000ffff055224 */ /* 0x000fe200078e0009 */
[----:B------:R-:W-:Y:S02]  /*4c40*/  F2FP.BF16.F32.PACK_AB R30, RZ, R30 ;  /* 0x0000001eff1e723e */ /* 0x000fe400000010ff */
[----:B------:R-:W-:Y:S02]  /*4c50*/  F2FP.BF16.F32.PACK_AB R31, RZ, R31 ;  /* 0x0000001fff1f723e */ /* 0x000fe400000010ff */
[----:B------:R0:W-:Y:S01]  /*4c60*/  @P5 STG.E.U16 desc[UR38][R4.64+0x72], R39 ;  /* 0x0000722704005986 */ /* 0x0001e2000c101526 */
[C---:B------:R-:W-:Y:S02]  /*4c70*/  ISETP.GT.AND P5, PT, R3.reuse, RZ, P3 ;  /* 0x000000ff0300720c */ /* 0x040fe40001fa4270 */
[----:B------:R-:W-:-:S11]  /*4c80*/  ISETP.GT.AND P3, PT, R3, 0x8, P3 ;  /* 0x000000080300780c */ /* 0x000fd60001f64270 */
[----:B0-----:R-:W-:Y:S02]  /*4c90*/  @P5 IMAD.MOV.U32 R4, RZ, RZ, R6 ;  /* 0x000000ffff045224 */ /* 0x001fe400078e0006 */
[----:B------:R-:W-:-:S05]  /*4ca0*/  @P5 IMAD.MOV.U32 R5, RZ, RZ, R7 ;  /* 0x000000ffff055224 */ /* 0x000fca00078e0007 */
[----:B------:R0:W-:Y:S01]  /*4cb0*/  @P5 STG.E.U16 desc[UR38][R4.64+0x80], R24 ;  /* 0x0000801804005986 */ /* 0x0001e2000c101526 */
[C---:B------:R-:W-:Y:S02]  /*4cc0*/  ISETP.GT.AND P5, PT, R3.reuse, RZ, P0 ;  /* 0x000000ff0300720c */ /* 0x040fe400007a4270 */
[----:B------:R-:W-:Y:S01]  /*4cd0*/  ISETP.GT.AND P0, PT, R3, 0x8, P0 ;  /* 0x000000080300780c */ /* 0x000fe20000704270 */
[----:B0-----:R-:W-:Y:S02]  /*4ce0*/  @P4 IMAD.MOV.U32 R4, RZ, RZ, R6 ;  /* 0x000000ffff044224 */ /* 0x001fe400078e0006 */
[----:B------:R-:W-:-:S05]  /*4cf0*/  @P4 IMAD.MOV.U32 R5, RZ, RZ, R7 ;  /* 0x000000ffff054224 */ /* 0x000fca00078e0007 */
[----:B------:R0:W-:Y:S01]  /*4d00*/  @P4 STG.E.U16 desc[UR38][R4.64+0x82], R25 ;  /* 0x0000821904004986 */ /* 0x0001e2000c101526 */
[C---:B------:R-:W-:Y:S02]  /*4d10*/  ISETP.GT.AND P4, PT, R3.reuse, RZ, P1 ;  /* 0x000000ff0300720c */ /* 0x040fe40000f84270 */
[----:B------:R-:W-:Y:S01]  /*4d20*/  ISETP.GT.AND P1, PT, R3, 0x8, P1 ;  /* 0x000000080300780c */ /* 0x000fe20000f24270 */
[----:B0-----:R-:W-:Y:S02]  /*4d30*/  @P3 IMAD.MOV.U32 R4, RZ, RZ, R8 ;  /* 0x000000ffff043224 */ /* 0x001fe400078e0008 */
[----:B------:R-:W-:-:S05]  /*4d40*/  @P3 IMAD.MOV.U32 R5, RZ, RZ, R9 ;  /* 0x000000ffff053224 */ /* 0x000fca00078e0009 */
[----:B------:R0:W-:Y:S02]  /*4d50*/  @P3 STG.E.U16 desc[UR38][R4.64+0x80], R26 ;  /* 0x0000801a04003986 */ /* 0x0001e4000c101526 */
[----:B0-----:R-:W-:Y:S02]  /*4d60*/  @P2 IMAD.MOV.U32 R4, RZ, RZ, R8 ;  /* 0x000000ffff042224 */ /* 0x001fe400078e0008 */
[----:B------:R-:W-:-:S05]  /*4d70*/  @P2 IMAD.MOV.U32 R5, RZ, RZ, R9 ;  /* 0x000000ffff052224 */ /* 0x000fca00078e0009 */
[----:B------:R0:W-:Y:S02]  /*4d80*/  @P2 STG.E.U16 desc[UR38][R4.64+0x82], R27 ;  /* 0x0000821b04002986 */ /* 0x0001e4000c101526 */
[----:B0-----:R-:W-:Y:S02]  /*4d90*/  @P4 IMAD.MOV.U32 R4, RZ, RZ, R6 ;  /* 0x000000ffff044224 */ /* 0x001fe400078e0006 */
[----:B------:R-:W-:-:S05]  /*4da0*/  @P4 IMAD.MOV.U32 R5, RZ, RZ, R7 ;  /* 0x000000ffff054224 */ /* 0x000fca00078e0007 */
[----:B------:R0:W-:Y:S04]  /*4db0*/  @P4 STG.E.U16 desc[UR38][R4.64+0x90], R28 ;  /* 0x0000901c04004986 */ /* 0x0001e8000c101526 */
[----:B------:R1:W-:Y:S01]  /*4dc0*/  @P5 STG.E.U16 desc[UR38][R6.64+0x92], R29 ;  /* 0x0000921d06005986 */ /* 0x0003e2000c101526 */
[----:B0-----:R-:W-:Y:S02]  /*4dd0*/  @P1 IMAD.MOV.U32 R4, RZ, RZ, R8 ;  /* 0x000000ffff041224 */ /* 0x001fe400078e0008 */
[----:B------:R-:W-:-:S05]  /*4de0*/  @P1 IMAD.MOV.U32 R5, RZ, RZ, R9 ;  /* 0x000000ffff051224 */ /* 0x000fca00078e0009 */
[----:B------:R1:W-:Y:S04]  /*4df0*/  @P1 STG.E.U16 desc[UR38][R4.64+0x90], R30 ;  /* 0x0000901e04001986 */ /* 0x0003e8000c101526 */
[----:B------:R1:W-:Y:S02]  /*4e00*/  @P0 STG.E.U16 desc[UR38][R8.64+0x92], R31 ;  /* 0x0000921f08000986 */ /* 0x0003e4000c101526 */
.L_x_107:
[----:B------:R-:W-:Y:S05]  /*4e10*/  BSYNC B0 ;  /* 0x0000000000007941 */ /* 0x000fea0003800000 */
.L_x_29:
[----:B------:R-:W-:Y:S01]  /*4e20*/  IADD3 R16, P0, R16, UR36, RZ ;  /* 0x0000002410107c10 */ /* 0x000fe2000ff1e0ff */
[----:B------:R-:W-:Y:S01]  /*4e30*/  ULDC.64 UR4, c[0x0][0x650] ;  /* 0x0001940000047ab9 */ /* 0x000fe20000000a00 */
[----:B------:R-:W-:Y:S01]  /*4e40*/  PRMT R3, RZ, 0x7610, R3 ;  /* 0x00007610ff037816 */ /* 0x000fe20000000003 */
[----:B------:R-:W-:Y:S01]  /*4e50*/  IMAD.MOV.U32 R74, RZ, RZ, -0x1 ;  /* 0xffffffffff4a7424 */ /* 0x000fe200078e00ff */
[----:B------:R-:W-:Y:S01]  /*4e60*/  IADD3.X R17, R17, UR42, RZ, P0, !PT ;  /* 0x0000002a11117c10 */ /* 0x000fe200087fe4ff */
[----:B------:R-:W-:Y:S01]  /*4e70*/  IMAD.MOV.U32 R73, RZ, RZ, -0x1 ;  /* 0xffffffffff497424 */ /* 0x000fe200078e00ff */
[----:B------:R-:W-:-:S04]  /*4e80*/  ISETP.GE.U32.AND P0, PT, R16, UR4, PT ;  /* 0x0000000410007c0c */ /* 0x000fc8000bf06070 */
[----:B------:R-:W-:-:S13]  /*4e90*/  ISETP.GE.U32.AND.EX P0, PT, R17, UR5, PT, P0 ;  /* 0x0000000511007c0c */ /* 0x000fda000bf06100 */
[----:B------:R-:W-:Y:S05]  /*4ea0*/  @P0 BRA `(.L_x_108) ;  /* 0x0000000400500947 */ /* 0x000fea0003800000 */
[----:B-12-4-:R-:W1:Y:S01]  /*4eb0*/  LDC.64 R10, c[0x0][0x628] ;  /* 0x00018a00ff0a7b82 */ /* 0x016e620000000a00 */
[----:B------:R-:W2:Y:S01]  /*4ec0*/  S2R R20, SR_CTAID.X ;  /* 0x0000000000147919 */ /* 0x000ea20000002500 */
[----:B------:R-:W-:Y:S02]  /*4ed0*/  IMAD.MOV.U32 R8, RZ, RZ, R16 ;  /* 0x000000ffff087224 */ /* 0x000fe400078e0010 */
[----:B------:R-:W-:Y:S01]  /*4ee0*/  IMAD.MOV.U32 R9, RZ, RZ, R17 ;  /* 0x000000ffff097224 */ /* 0x000fe200078e0011 */
[----:B------:R-:W4:Y:S03]  /*4ef0*/  S2R R21, SR_CTAID.Y ;  /* 0x0000000000157919 */ /* 0x000f260000002600 */
[----:B------:R-:W0:Y:S08]  /*4f00*/  LDC R0, c[0x0][0x630] ;  /* 0x00018c00ff007b82 */ /* 0x000e300000000800 */
[----:B------:R-:W0:Y:S01]  /*4f10*/  LDC.64 R14, c[0x0][0x620] ;  /* 0x00018800ff0e7b82 */ /* 0x000e220000000a00 */
[----:B-1----:R-:W-:-:S04]  /*4f20*/  ISETP.NE.U32.AND P0, PT, R10, RZ, PT ;  /* 0x000000ff0a00720c */ /* 0x002fc80003f05070 */
[----:B------:R-:W-:-:S13]  /*4f30*/  ISETP.NE.AND.EX P0, PT, R11, RZ, PT, P0 ;  /* 0x000000ff0b00720c */ /* 0x000fda0003f05300 */
[----:B0-2-4-:R-:W-:Y:S05]  /*4f40*/  @!P0 BRA `(.L_x_109) ;  /* 0x0000000000288947 */ /* 0x015fea0003800000 */
[----:B------:R-:W0:Y:S02]  /*4f50*/  LDC R3, c[0x0][0x634] ;  /* 0x00018d00ff037b82 */ /* 0x000e240000000800 */
[----:B0-----:R-:W-:-:S05]  /*4f60*/  IADD3 R3, P0, R16, R3, RZ ;  /* 0x0000000310037210 */ /* 0x001fca0007f1e0ff */
[----:B---3--:R-:W-:-:S04]  /*4f70*/  IMAD.X R13, RZ, RZ, R17, P0 ;  /* 0x000000ffff0d7224 */ /* 0x008fc800000e0611 */
[----:B------:R-:W-:-:S04]  /*4f80*/  IMAD.WIDE.U32 R4, R13, R10, RZ ;  /* 0x0000000a0d047225 */ /* 0x000fc800078e00ff */
[----:B------:R-:W-:-:S04]  /*4f90*/  IMAD.WIDE.U32 R6, P0, R3, R11, R4 ;  /* 0x0000000b03067225 */ /* 0x000fc80007800004 */
[----:B------:R-:W-:-:S04]  /*4fa0*/  IMAD.WIDE.U32 R4, R3, R10, RZ ;  /* 0x0000000a03047225 */ /* 0x000fc800078e00ff */
[----:B------:R-:W-:Y:S01]  /*4fb0*/  IMAD.X R9, RZ, RZ, RZ, P0 ;  /* 0x000000ffff097224 */ /* 0x000fe200000e06ff */
[----:B------:R-:W-:Y:S01]  /*4fc0*/  IADD3 RZ, P0, R5, R6, RZ ;  /* 0x0000000605ff7210 */ /* 0x000fe20007f1e0ff */
[----:B------:R-:W-:-:S04]  /*4fd0*/  IMAD.MOV.U32 R8, RZ, RZ, R7 ;  /* 0x000000ffff087224 */ /* 0x000fc800078e0007 */
[----:B------:R-:W-:-:S08]  /*4fe0*/  IMAD.WIDE.U32.X R8, R13, R11, R8, P0 ;  /* 0x0000000b0d087225 */ /* 0x000fd000000e0408 */
.L_x_109:
[----:B------:R-:W0:Y:S01]  /*4ff0*/  LDC.64 R28, c[0x0][0x640] ;  /* 0x00019000ff1c7b82 */ /* 0x000e220000000a00 */
[-CC-:B------:R-:W-:Y:S01]  /*5000*/  SHF.R.U64 R73, R8, R0.reuse, R9.reuse ;  /* 0x0000000008497219 */ /* 0x180fe20000001209 */
[----:B------:R-:W-:Y:S01]  /*5010*/  ULDC UR4, c[0x0][0x150] ;  /* 0x0000540000047ab9 */ /* 0x000fe20000000800 */
[----:B------:R-:W-:Y:S02]  /*5020*/  SHF.R.U32.HI R0, RZ, R0, R9 ;  /* 0x00000000ff007219 */ /* 0x000fe40000011609 */
[----:B------:R-:W-:Y:S02]  /*5030*/  IADD3 R3, P0, RZ, -R73, RZ ;  /* 0x80000049ff037210 */ /* 0x000fe40007f1e0ff */
[----:B------:R-:W-:Y:S01]  /*5040*/  I2FP.F32.U32 R7, R20 ;  /* 0x0000001400077245 */ /* 0x000fe20000201000 */
[----:B------:R-:W1:Y:S02]  /*5050*/  LDC R6, c[0x0][0x618] ;  /* 0x00018600ff067b82 */ /* 0x000e640000000800 */
[----:B------:R-:W-:-:S02]  /*5060*/  IMAD.X R5, RZ, RZ, ~R0, P0 ;  /* 0x000000ffff057224 */ /* 0x000fc400000e0e00 */
[----:B------:R-:W-:Y:S01]  /*5070*/  FMUL R7, R7, UR4 ;  /* 0x0000000407077c20 */ /* 0x000fe20008400000 */
[----:B------:R-:W-:Y:S01]  /*5080*/  ULDC UR4, c[0x0][0x154] ;  /* 0x0000550000047ab9 */ /* 0x000fe20000000800 */
[-C--:B------:R-:W-:Y:S02]  /*5090*/  IMAD R0, R5, R14.reuse, RZ ;  /* 0x0000000e05007224 */ /* 0x080fe400078e02ff */
[----:B------:R-:W2:Y:S01]  /*50a0*/  LDC R8, c[0x0][0x608] ;  /* 0x00018200ff087b82 */ /* 0x000ea20000000800 */
[C---:B---3--:R-:W-:Y:S01]  /*50b0*/  IMAD.WIDE.U32 R4, R3.reuse, R14, R16 ;  /* 0x0000000e03047225 */ /* 0x048fe200078e0010 */
[----:B------:R-:W3:Y:S03]  /*50c0*/  F2I.U32.TRUNC.NTZ R7, R7 ;  /* 0x0000000700077305 */ /* 0x000ee6000020f000 */
[----:B------:R-:W-:Y:S01]  /*50d0*/  IMAD R3, R3, R15, R0 ;  /* 0x0000000f03037224 */ /* 0x000fe200078e0200 */
[----:B------:R-:W-:-:S02]  /*50e0*/  I2FP.F32.U32 R0, R21 ;  /* 0x0000001500007245 */ /* 0x000fc40000201000 */
[----:B------:R-:W4:Y:S01]  /*50f0*/  LDC R26, c[0x0][0x658] ;  /* 0x00019600ff1a7b82 */ /* 0x000f220000000800 */
[----:B------:R-:W-:Y:S01]  /*5100*/  IMAD.IADD R3, R5, 0x1, R3 ;  /* 0x0000000105037824 */ /* 0x000fe200078e0203 */
[----:B0-----:R-:W-:Y:S01]  /*5110*/  ISETP.NE.U32.AND P0, PT, R28, RZ, PT ;  /* 0x000000ff1c00720c */ /* 0x001fe20003f05070 */
[----:B------:R-:W-:-:S03]  /*5120*/  FMUL R0, R0, UR4 ;  /* 0x0000000400007c20 */ /* 0x000fc60008400000 */
[----:B------:R-:W-:Y:S01]  /*5130*/  ISETP.NE.AND.EX P0, PT, R29, RZ, PT, P0 ;  /* 0x000000ff1d00720c */ /* 0x000fe20003f05300 */
[----:B------:R0:W0:Y:S01]  /*5140*/  F2I.U32.TRUNC.NTZ R14, R0 ;  /* 0x00000000000e7305 */ /* 0x000022000020f000 */
[----:B------:R-:W0:Y:S01]  /*5150*/  LDC R9, c[0x0][0x144] ;  /* 0x00005100ff097b82 */ /* 0x000e220000000800 */
[-C--:B-1----:R-:W-:Y:S01]  /*5160*/  SHF.R.U64 R10, R4, R6.reuse, R3 ;  /* 0x00000006040a7219 */ /* 0x082fe20000001203 */
[----:B---3--:R-:W-:Y:S01]  /*5170*/  IMAD.MOV R7, RZ, RZ, -R7 ;  /* 0x000000ffff077224 */ /* 0x008fe200078e0a07 */
[----:B------:R-:W-:-:S05]  /*5180*/  SHF.R.U32.HI R3, RZ, R6, R3 ;  /* 0x00000006ff037219 */ /* 0x000fca0000011603 */
[----:B------:R-:W1:Y:S01]  /*5190*/  LDC R24, c[0x0][0x148] ;  /* 0x00005200ff187b82 */ /* 0x000e620000000800 */
[-CC-:B--2---:R-:W-:Y:S02]  /*51a0*/  SHF.R.U64 R12, R10, R8.reuse, R3.reuse ;  /* 0x000000080a0c7219 */ /* 0x184fe40000001203 */
[----:B------:R-:W-:-:S05]  /*51b0*/  SHF.R.U32.HI R3, RZ, R8, R3 ;  /* 0x00000008ff037219 */ /* 0x000fca0000011603 */
[----:B------:R-:W2:Y:S01]  /*51c0*/  LDC R15, c[0x0][0x600] ;  /* 0x00018000ff0f7b82 */ /* 0x000ea20000000800 */
[-CC-:B----4-:R-:W-:Y:S02]  /*51d0*/  SHF.R.U64 R13, R12, R26.reuse, R3.reuse ;  /* 0x0000001a0c0d7219 */ /* 0x190fe40000001203 */
[----:B------:R-:W-:-:S03]  /*51e0*/  SHF.R.U32.HI R5, RZ, R26, R3 ;  /* 0x0000001aff057219 */ /* 0x000fc60000011603 */
[----:B------:R-:W-:Y:S02]  /*51f0*/  IMAD.MOV.U32 R4, RZ, RZ, R13 ;  /* 0x000000ffff047224 */ /* 0x000fe400078e000d */
[----:B------:R-:W3:Y:S01]  /*5200*/  LDC R27, c[0x0][0x648] ;  /* 0x00019200ff1b7b82 */ /* 0x000ee20000000800 */
[----:B0-----:R-:W-:-:S07]  /*5210*/  IMAD R25, R9, R7, R20 ;  /* 0x0000000709197224 */ /* 0x001fce00078e0214 */
[----:B------:R-:W0:Y:S08]  /*5220*/  LDC R30, c[0x0][0x638] ;  /* 0x00018e00ff1e7b82 */ /* 0x000e300000000800 */
[----:B------:R-:W4:Y:S01]  /*5230*/  LDC R31, c[0x0][0x610] ;  /* 0x00018400ff1f7b82 */ /* 0x000f220000000800 */
[----:B-1----:R-:W-:Y:S05]  /*5240*/  @!P0 BRA `(.L_x_110) ;  /* 0x0000000000288947 */ /* 0x002fea0003800000 */
        /* <DEDUP_REMOVED lines=10> */
.L_x_110:
[----:B------:R-:W-:Y:S01]  /*52f0*/  ISETP.NE.AND P0, PT, R2, 0x1, PT ;  /* 0x000000010200780c */ /* 0x000fe20003f05270 */
[----:B------:R-:W-:Y:S01]  /*5300*/  IMAD.MOV R14, RZ, RZ, -R14 ;  /* 0x000000ffff0e7224 */ /* 0x000fe200078e0a0e */
[----:B---3--:R-:W-:Y:S01]  /*5310*/  SHF.R.U64 R0, R4, R27, R5 ;  /* 0x0000001b04007219 */ /* 0x008fe20000001205 */
[----:B--2---:R-:W-:Y:S01]  /*5320*/  VIADD R5, R15, 0xffffffff ;  /* 0xffffffff0f057836 */ /* 0x004fe20000000000 */
[----:B------:R-:W-:-:S03]  /*5330*/  LOP3.LUT R3, R12, R71, RZ, 0xc0, !PT ;  /* 0x000000470c037212 */ /* 0x000fc600078ec0ff */
[----:B------:R-:W-:Y:S01]  /*5340*/  IMAD.MOV R4, RZ, RZ, -R0 ;  /* 0x000000ffff047224 */ /* 0x000fe200078e0a00 */
[----:B------:R-:W-:Y:S01]  /*5350*/  LOP3.LUT R10, R10, R5, RZ, 0xc0, !PT ;  /* 0x000000050a0a7212 */ /* 0x000fe200078ec0ff */
[----:B------:R-:W-:Y:S02]  /*5360*/  IMAD R0, R66, R0, R3 ;  /* 0x0000000042007224 */ /* 0x000fe400078e0203 */
[----:B0-----:R-:W-:Y:S02]  /*5370*/  IMAD R3, R4, R30, R13 ;  /* 0x0000001e04037224 */ /* 0x001fe400078e020d */
[----:B------:R-:W-:Y:S02]  /*5380*/  @P0 IMAD R25, R24, R14, R21 ;  /* 0x0000000e18190224 */ /* 0x000fe400078e0215 */
[----:B------:R-:W-:Y:S02]  /*5390*/  IMAD R5, R3, R15, R10 ;  /* 0x0000000f03057224 */ /* 0x000fe400078e020a */
[----:B----4-:R-:W-:-:S02]  /*53a0*/  IMAD R0, R0, R31, R25 ;  /* 0x0000001f00007224 */ /* 0x010fc400078e0219 */
[----:B------:R-:W-:-:S03]  /*53b0*/  IMAD.MOV.U32 R4, RZ, RZ, 0x1 ;  /* 0x00000001ff047424 */ /* 0x000fc600078e00ff */
[----:B------:R-:W-:Y:S02]  /*53c0*/  SEL R74, R5, R0, !P0 ;  /* 0x00000000054a7207 */ /* 0x000fe40004000000 */
[----:B------:R-:W-:Y:S02]  /*53d0*/  PRMT R3, R4, 0x7610, R3 ;  /* 0x0000761004037816 */ /* 0x000fe40000000003 */
[----:B------:R-:W-:-:S07]  /*53e0*/  SEL R0, R0, R5, !P0 ;  /* 0x0000000500007207 */ /* 0x000fce0004000000 */
.L_x_108:
[----:B------:R-:W-:Y:S01]  /*53f0*/  LOP3.LUT P0, RZ, R3, 0xff, RZ, 0xc0, !PT ;  /* 0x000000ff03ff7812 */ /* 0x000fe2000780c0ff */
[----:B------:R-:W-:-:S12]  /*5400*/  IMAD.MOV.U32 R75, RZ, RZ, R0 ;  /* 0x000000ffff4b7224 */ /* 0x000fd800078e0000 */
[----:B------:R-:W-:Y:S05]  /*5410*/  @P0 BRA `(.L_x_111) ;  /* 0xffffffbc00d40947 */ /* 0x000fea000383ffff */
[----:B------:R-:W-:Y:S05]  /*5420*/  EXIT ;  /* 0x000000000000794d */ /* 0x000fea0003800000 */
.L_x_4:
        /* <DEDUP_REMOVED lines=26> */
.L_x_113:
[--C-:B------:R-:W-:Y:S01]  /*55d0*/  SHF.R.U64 R14, R12, R20, R13.reuse ;  /* 0x000000140c0e7219 */ /* 0x100fe2000000120d */
[----:B------:R-:W0:Y:S01]  /*55e0*/  LDC R24, c[0x0][0x618] ;  /* 0x00018600ff187b82 */ /* 0x000e220000000800 */
[----:B------:R-:W-:Y:S01]  /*55f0*/  I2FP.F32.U32 R8, R6 ;  /* 0x0000000600087245 */ /* 0x000fe20000201000 */
[----:B------:R-:W-:Y:S01]  /*5600*/  ULDC UR4, c[0x0][0x150] ;  /* 0x0000540000047ab9 */ /* 0x000fe20000000800 */
[----:B------:R-:W-:Y:S02]  /*5610*/  SHF.R.U32.HI R7, RZ, R20, R13 ;  /* 0x00000014ff077219 */ /* 0x000fe4000001160d */
[----:B------:R-:W-:Y:S01]  /*5620*/  IADD3 R11, P0, RZ, -R14, RZ ;  /* 0x8000000eff0b7210 */ /* 0x000fe20007f1e0ff */
[----:B------:R-:W-:Y:S01]  /*5630*/  FMUL R13, R8, UR4 ;  /* 0x00000004080d7c20 */ /* 0x000fe20008400000 */
[----:B------:R-:W-:Y:S01]  /*5640*/  ULDC UR4, c[0x0][0x154] ;  /* 0x0000550000047ab9 */ /* 0x000fe20000000800 */
[----:B------:R-:W1:Y:S02]  /*5650*/  LDC.64 R26, c[0x0][0x640] ;  /* 0x00019000ff1a7b82 */ /* 0x000e640000000a00 */
[----:B------:R-:W-:-:S02]  /*5660*/  IMAD.X R7, RZ, RZ, ~R7, P0 ;  /* 0x000000ffff077224 */ /* 0x000fc400000e0e07 */
[----:B------:R-:W2:Y:S01]  /*5670*/  F2I.U32.TRUNC.NTZ R13, R13 ;  /* 0x0000000d000d7305 */ /* 0x000ea2000020f000 */
[----:B------:R-:W-:-:S03]  /*5680*/  IMAD.WIDE.U32 R8, R11, R22, R16 ;  /* 0x000000160b087225 */ /* 0x000fc600078e0010 */
[----:B------:R-:W3:Y:S01]  /*5690*/  LDC R15, c[0x0][0x144] ;  /* 0x00005100ff0f7b82 */ /* 0x000ee20000000800 */
[----:B------:R-:W-:-:S04]  /*56a0*/  IMAD R10, R7, R22, RZ ;  /* 0x00000016070a7224 */ /* 0x000fc800078e02ff */
[----:B------:R-:W-:Y:S02]  /*56b0*/  IMAD R7, R11, R23, R10 ;  /* 0x000000170b077224 */ /* 0x000fe400078e020a */
[----:B------:R-:W-:Y:S01]  /*56c0*/  IMAD.MOV.U32 R10, RZ, RZ, -0x1 ;  /* 0xffffffffff0a7424 */ /* 0x000fe200078e00ff */
[----:B------:R-:W4:Y:S01]  /*56d0*/  LDC R20, c[0x0][0x608] ;  /* 0x00018200ff147b82 */ /* 0x000f220000000800 */
[----:B------:R-:W-:Y:S01]  /*56e0*/  IMAD.IADD R7, R9, 0x1, R7 ;  /* 0x0000000109077824 */ /* 0x000fe200078e0207 */
[----:B------:R-:W-:-:S04]  /*56f0*/  I2FP.F32.U32 R9, R5 ;  /* 0x0000000500097245 */ /* 0x000fc80000201000 */
[-C--:B0-----:R-:W-:Y:S01]  /*5700*/  SHF.R.U64 R12, R8, R24.reuse, R7 ;  /* 0x00000018080c7219 */ /* 0x081fe20000001207 */
[----:B--2---:R-:W-:Y:S01]  /*5710*/  IMAD.MOV R8, RZ, RZ, -R13 ;  /* 0x000000ffff087224 */ /* 0x004fe200078e0a0d */
[----:B------:R-:W0:Y:S01]  /*5720*/  LDC R11, c[0x0][0x658] ;  /* 0x00019600ff0b7b82 */ /* 0x000e220000000800 */
[----:B-1----:R-:W-:Y:S01]  /*5730*/  ISETP.NE.U32.AND P0, PT, R26, RZ, PT ;  /* 0x000000ff1a00720c */ /* 0x002fe20003f05070 */
[----:B------:R-:W-:Y:S01]  /*5740*/  FMUL R9, R9, UR4 ;  /* 0x0000000409097c20 */ /* 0x000fe20008400000 */
[----:B------:R-:W-:Y:S02]  /*5750*/  SHF.R.U32.HI R7, RZ, R24, R7 ;  /* 0x00000018ff077219 */ /* 0x000fe40000011607 */
[----:B------:R-:W-:-:S03]  /*5760*/  ISETP.NE.AND.EX P0, PT, R27, RZ, PT, P0 ;  /* 0x000000ff1b00720c */ /* 0x000fc60003f05300 */
[----:B------:R-:W1:Y:S01]  /*5770*/  LDC R22, c[0x0][0x148] ;  /* 0x00005200ff167b82 */ /* 0x000e620000000800 */
[----:B---3--:R-:W-:Y:S02]  /*5780*/  IMAD R23, R15, R8, R6 ;  /* 0x000000080f177224 */ /* 0x008fe400078e0206 */
[----:B------:R-:W-:-:S05]  /*5790*/  IMAD.MOV.U32 R8, RZ, RZ, 0x1 ;  /* 0x00000001ff087424 */ /* 0x000fca00078e00ff */
[----:B------:R-:W2:Y:S01]  /*57a0*/  LDC R21, c[0x0][0x600] ;  /* 0x00018000ff157b82 */ /* 0x000ea20000000800 */
[-CC-:B----4-:R-:W-:Y:S02]  /*57b0*/  SHF.R.U64 R15, R12, R20.reuse, R7.reuse ;  /* 0x000000140c0f7219 */ /* 0x190fe40000001207 */
[----:B------:R-:W-:Y:S02]  /*57c0*/  SHF.R.U32.HI R6, RZ, R20, R7 ;  /* 0x00000014ff067219 */ /* 0x000fe40000011607 */
[----:B------:R3:W4:Y:S03]  /*57d0*/  F2I.U32.TRUNC.NTZ R20, R9 ;  /* 0x0000000900147305 */ /* 0x000726000020f000 */
[----:B------:R-:W1:Y:S01]  /*57e0*/  LDC R25, c[0x0][0x648] ;  /* 0x00019200ff197b82 */ /* 0x000e620000000800 */
[-C--:B0-----:R-:W-:Y:S02]  /*57f0*/  SHF.R.U64 R19, R15, R11.reuse, R6 ;  /* 0x0000000b0f137219 */ /* 0x081fe40000001206 */
[----:B------:R-:W-:-:S02]  /*5800*/  SHF.L.U32 R10, R10, R11, RZ ;  /* 0x0000000b0a0a7219 */ /* 0x000fc400000006ff */
[-C--:B------:R-:W-:Y:S01]  /*5810*/  SHF.R.U32.HI R7, RZ, R11.reuse, R6 ;  /* 0x0000000bff077219 */ /* 0x080fe20000011606 */
[----:B------:R-:W-:Y:S01]  /*5820*/  IMAD.MOV.U32 R6, RZ, RZ, R19 ;  /* 0x000000ffff067224 */ /* 0x000fe200078e0013 */
[----:B------:R-:W-:Y:S01]  /*5830*/  SHF.L.U32 R24, R8, R11, RZ ;  /* 0x0000000b08187219 */ /* 0x000fe200000006ff */
[----:B------:R-:W0:Y:S01]  /*5840*/  LDC R28, c[0x0][0x638] ;  /* 0x00018e00ff1c7b82 */ /* 0x000e220000000800 */
[----:B------:R-:W-:-:S07]  /*5850*/  LOP3.LUT R30, RZ, R10, RZ, 0x33, !PT ;  /* 0x0000000aff1e7212 */ /* 0x000fce00078e33ff */
[----:B------:R-:W0:Y:S01]  /*5860*/  LDC R29, c[0x0][0x610] ;  /* 0x00018400ff1d7b82 */ /* 0x000e220000000800 */
[----:B---34-:R-:W-:Y:S05]  /*5870*/  @!P0 BRA `(.L_x_114) ;  /* 0x0000000000288947 */ /* 0x018fea0003800000 */
[----:B------:R-:W3:Y:S02]  /*5880*/  LDC R6, c[0x0][0x64c] ;  /* 0x00019300ff067b82 */ /* 0x000ee40000000800 */
[----:B---3--:R-:W-:-:S05]  /*5890*/  IADD3 R11, P0, R19, R6, RZ ;  /* 0x00000006130b7210 */ /* 0x008fca0007f1e0ff */
        /* <DEDUP_REMOVED lines=8> */
.L_x_114:
[----:B------:R-:W-:Y:S01]  /*5920*/  ISETP.NE.AND P0, PT, R2, 0x1, PT ;  /* 0x000000010200780c */ /* 0x000fe20003f05270 */
[----:B--2---:R-:W-:Y:S01]  /*5930*/  VIADD R9, R21, 0xffffffff ;  /* 0xffffffff15097836 */ /* 0x004fe20000000000 */
[----:B-1----:R-:W-:Y:S01]  /*5940*/  SHF.R.U64 R7, R6, R25, R7 ;  /* 0x0000001906077219 */ /* 0x002fe20000001207 */
[----:B------:R-:W-:Y:S01]  /*5950*/  IMAD.MOV R20, RZ, RZ, -R20 ;  /* 0x000000ffff147224 */ /* 0x000fe200078e0a14 */
[----:B------:R-:W-:Y:S02]  /*5960*/  LOP3.LUT R6, R15, R30, RZ, 0xc0, !PT ;  /* 0x0000001e0f067212 */ /* 0x000fe400078ec0ff */
[----:B------:R-:W-:Y:S01]  /*5970*/  LOP3.LUT R12, R12, R9, RZ, 0xc0, !PT ;  /* 0x000000090c0c7212 */ /* 0x000fe200078ec0ff */
[----:B------:R-:W-:Y:S02]  /*5980*/  IMAD.MOV R8, RZ, RZ, -R7 ;  /* 0x000000ffff087224 */ /* 0x000fe400078e0a07 */
[----:B------:R-:W-:Y:S02]  /*5990*/  IMAD R6, R24, R7, R6 ;  /* 0x0000000718067224 */ /* 0x000fe400078e0206 */
[----:B------:R-:W-:-:S02]  /*59a0*/  IMAD.MOV.U32 R9, RZ, RZ, 0x1 ;  /* 0x00000001ff097424 */ /* 0x000fc400078e00ff */
[----:B------:R-:W-:Y:S02]  /*59b0*/  @P0 IMAD R23, R22, R20, R5 ;  /* 0x0000001416170224 */ /* 0x000fe400078e0205 */
[----:B0-----:R-:W-:Y:S02]  /*59c0*/  IMAD R5, R8, R28, R19 ;  /* 0x0000001c08057224 */ /* 0x001fe400078e0213 */
[----:B------:R-:W-:Y:S02]  /*59d0*/  IMAD R19, R6, R29, R23 ;  /* 0x0000001d06137224 */ /* 0x000fe400078e0217 */
[----:B------:R-:W-:Y:S02]  /*59e0*/  IMAD R6, R5, R21, R12 ;  /* 0x0000001505067224 */ /* 0x000fe400078e020c */
[----:B------:R-:W-:-:S03]  /*59f0*/  IMAD.MOV.U32 R8, RZ, RZ, R14 ;  /* 0x000000ffff087224 */ /* 0x000fc600078e000e */
[----:B------:R-:W-:Y:S02]  /*5a00*/  SEL R20, R6, R19, !P0 ;  /* 0x0000001306147207 */ /* 0x000fe40004000000 */
[----:B------:R-:W-:-:S07]  /*5a10*/  SEL R19, R19, R6, !P0 ;  /* 0x0000000613137207 */ /* 0x000fce0004000000 */
.L_x_112:
[----:B------:R-:W-:-:S08]  /*5a20*/  NOP ;  /* 0x0000000000007918 */ /* 0x000fd00000000000 */
[----:B------:R-:W0:-:S00]  /*5a30*/  USETMAXREG.DEALLOC.CTAPOOL 0x28 ;  /* 0x00000028000079c8 */ /* 0x000e0000080e0500 */
[----:B0-----:R-:W-:-:S13]  /*5a40*/  ISETP.NE.AND P0, PT, R0, RZ, PT ;  /* 0x000000ff0000720c */ /* 0x001fda0003f05270 */
[----:B------:R-:W-:Y:S05]  /*5a50*/  @P0 EXIT ;  /* 0x000000000000094d */ /* 0x000fea0003800000 */
[----:B------:R-:W-:Y:S01]  /*5a60*/  LOP3.LUT P0, RZ, R9, 0xff, RZ, 0xc0, !PT ;  /* 0x000000ff09ff7812 */ /* 0x000fe2000780c0ff */
[----:B------:R-:W-:Y:S02]  /*5a70*/  IMAD.MOV.U32 R0, RZ, RZ, 0x1 ;  /* 0x00000001ff007424 */ /* 0x000fe400078e00ff */
[----:B------:R-:W-:-:S10]  /*5a80*/  IMAD.MOV.U32 R12, RZ, RZ, RZ ;  /* 0x000000ffff0c7224 */ /* 0x000fd400078e00ff */
[----:B------:R-:W-:Y:S05]  /*5a90*/  @!P0 BRA `(.L_x_115) ;  /* 0x0000000c00148947 */ /* 0x000fea0003800000 */
[----:B------:R-:W0:Y:S01]  /*5aa0*/  LDC R0, c[0x0][0x28c] ;  /* 0x0000a300ff007b82 */ /* 0x000e220000000800 */
[----:B------:R-:W-:Y:S01]  /*5ab0*/  LOP3.LUT P0, RZ, R3, 0x1f, RZ, 0xc0, !PT ;  /* 0x0000001f03ff7812 */ /* 0x000fe2000780c0ff */
[----:B------:R-:W-:Y:S01]  /*5ac0*/  ULDC UR5, c[0x0][0x658] ;  /* 0x0001960000057ab9 */ /* 0x000fe20000000800 */
[----:B------:R-:W-:Y:S01]  /*5ad0*/  UMOV UR6, 0xffffffff ;  /* 0xffffffff00067882 */ /* 0x000fe20000000000 */
[----:B------:R-:W-:Y:S01]  /*5ae0*/  BSSY B0, `(.L_x_115) ;  /* 0x00000c0000007945 */ /* 0x000fe20003800000 */
[----:B------:R-:W-:Y:S01]  /*5af0*/  USHF.L.U32 UR6, UR6, UR5, URZ ;  /* 0x0000000506067299 */ /* 0x000fe2000800063f */
[C---:B------:R-:W-:Y:S01]  /*5b00*/  ISETP.NE.AND P2, PT, R4.reuse, RZ, PT ;  /* 0x000000ff0400720c */ /* 0x040fe20003f45270 */
[----:B------:R-:W-:Y:S01]  /*5b10*/  IMAD.MOV.U32 R13, RZ, RZ, 0x1 ;  /* 0x00000001ff0d7424 */ /* 0x000fe200078e00ff */
[----:B------:R-:W-:Y:S01]  /*5b20*/  ISETP.NE.OR P0, PT, R4, RZ, !P0 ;  /* 0x000000ff0400720c */ /* 0x000fe20004705670 */
[----:B------:R-:W-:Y:S01]  /*5b30*/  IMAD.MOV.U32 R12, RZ, RZ, RZ ;  /* 0x000000ffff0c7224 */ /* 0x000fe200078e00ff */
[----:B------:R-:W-:Y:S01]  /*5b40*/  LOP3.LUT R11, R18, 0x2, RZ, 0xfc, !PT ;  /* 0x00000002120b7812 */ /* 0x000fe200078efcff */
[----:B------:R-:W-:Y:S01]  /*5b50*/  ULDC UR4, c[0x0][0x600] ;  /* 0x0001800000047ab9 */ /* 0x000fe20000000800 */
[----:B------:R-:W-:Y:S01]  /*5b60*/  UMOV UR7, 0x1 ;  /* 0x0000000100077882 */ /* 0x000fe20000000000 */
[----:B------:R-:W-:-:S02]  /*5b70*/  UIADD3 UR15, UR4, -0x1, URZ ;  /* 0xffffffff040f7890 */ /* 0x000fc4000fffe03f */
[----:B------:R-:W-:Y:S02]  /*5b80*/  USHF.L.U32 UR17, UR7, UR5, URZ ;  /* 0x0000000507117299 */ /* 0x000fe4000800063f */
[----:B------:R-:W-:Y:S01]  /*5b90*/  ULOP3.LUT UR16, URZ, UR6, URZ, 0x33, !UPT ;  /* 0x000000063f107292 */ /* 0x000fe2000f8e333f */
[----:B------:R-:W-:Y:S01]  /*5ba0*/  ULDC.64 UR20, c[0x0][0x198] ;  /* 0x0000660000147ab9 */ /* 0x000fe20000000a00 */
[----:B0-----:R-:W-:-:S05]  /*5bb0*/  VIADD R0, R0, 0x1f ;  /* 0x0000001f00007836 */ /* 0x001fca0000000000 */
[----:B------:R-:W-:-:S04]  /*5bc0*/  SHF.R.S32.HI R3, RZ, 0x1f, R0 ;  /* 0x0000001fff037819 */ /* 0x000fc80000011400 */
[----:B------:R-:W-:Y:S01]  /*5bd0*/  LEA.HI R3, R3, R0, RZ, 0x5 ;  /* 0x0000000003037211 */ /* 0x000fe200078f28ff */
[----:B------:R-:W-:-:S03]  /*5be0*/  IMAD.MOV.U32 R0, RZ, RZ, 0x1 ;  /* 0x00000001ff007424 */ /* 0x000fc600078e00ff */
[----:B------:R-:W-:-:S05]  /*5bf0*/  SHF.R.S32.HI R3, RZ, 0x5, R3 ;  /* 0x00000005ff037819 */ /* 0x000fca0000011403 */
[----:B------:R-:W-:-:S07]  /*5c00*/  VIADD R10, R3, 0x1 ;  /* 0x00000001030a7836 */ /* 0x000fce0000000000 */
.L_x_127:
[----:B------:R-:W-:-:S03]  /*5c10*/  UMOV UR4, 0xffffffff ;  /* 0xffffffff00047882 */ /* 0x000fc60000000000 */
[----:B------:R-:W-:Y:S05]  /*5c20*/  BRA.DIV UR4, `(.L_x_116) ;  /* 0x0000001604707947 */ /* 0x000fea000b800000 */
[----:B------:R-:W-:-:S13]  /*5c30*/  ELECT P6, URZ, PT ;  /* 0x00000000003f782f */ /* 0x000fda00038c0000 */
.L_x_151:
[----:B------:R-:W0:Y:S01]  /*5c40*/  LDC R4, c[0x0][0x28c] ;  /* 0x0000a300ff047b82 */ /* 0x000e220000000800 */
[----:B------:R-:W-:Y:S01]  /*5c50*/  BSSY B1, `(.L_x_117) ;  /* 0x0000037000017945 */ /* 0x000fe20003800000 */
[----:B0-----:R-:W-:-:S13]  /*5c60*/  ISETP.LT.OR P6, PT, R4, 0x1, !P6 ;  /* 0x000000010400780c */ /* 0x001fda00077c1670 */
[----:B------:R-:W-:Y:S05]  /*5c70*/  @P6 BRA `(.L_x_118) ;  /* 0x0000000000d06947 */ /* 0x000fea0003800000 */
[----:B------:R-:W-:Y:S02]  /*5c80*/  IMAD R20, R20, 0x50, RZ ;  /* 0x0000005014147824 */ /* 0x000fe400078e02ff */
[----:B------:R-:W-:Y:S02]  /*5c90*/  IMAD.SHL.U32 R19, R19, 0x80, RZ ;  /* 0x0000008013137824 */ /* 0x000fe400078e00ff */
[----:B------:R-:W-:Y:S02]  /*5ca0*/  IMAD.MOV.U32 R21, RZ, RZ, RZ ;  /* 0x000000ffff157224 */ /* 0x000fe400078e00ff */
[----:B------:R-:W-:Y:S02]  /*5cb0*/  IMAD.MOV.U32 R4, RZ, RZ, R10 ;  /* 0x000000ffff047224 */ /* 0x000fe400078e000a */
[----:B------:R-:W-:Y:S02]  /*5cc0*/  IMAD.MOV.U32 R5, RZ, RZ, R0 ;  /* 0x000000ffff057224 */ /* 0x000fe400078e0000 */
[----:B------:R-:W-:-:S07]  /*5cd0*/  IMAD.MOV.U32 R6, RZ, RZ, R12 ;  /* 0x000000ffff067224 */ /* 0x000fce00078e000c */
.L_x_122:
[----:B------:R-:W0:Y:S01]  /*5ce0*/  S2R R14, SR_CgaCtaId ;  /* 0x00000000000e7919 */ /* 0x000e220000008800 */
[----:B------:R-:W-:Y:S01]  /*5cf0*/  MOV R7, 0x400 ;  /* 0x0000040000077802 */ /* 0x000fe20000000f00 */
[----:B------:R-:W1:Y:S03]  /*5d00*/  @!P2 LDC R9, c[0x0][0x500] ;  /* 0x00014000ff09ab82 */ /* 0x000e660000000800 */
[----:B0-----:R-:W-:Y:S02]  /*5d10*/  LEA R15, R14, R7, 0x18 ;  /* 0x000000070e0f7211 */ /* 0x001fe400078ec0ff */
[----:B------:R-:W-:-:S03]  /*5d20*/  SHF.L.U32 R7, R5, 0x1f, RZ ;  /* 0x0000001f05077819 */ /* 0x000fc600000006ff */
[----:B------:R-:W-:-:S04]  /*5d30*/  IMAD R14, R6, 0x8, R15 ;  /* 0x00000008060e7824 */ /* 0x000fc800078e020f */
[----:B------:R-:W0:Y:S02]  /*5d40*/  SYNCS.PHASECHK.TRANS64.TRYWAIT P1, [R14+URZ+0x88], R7 ;  /* 0x000088070e0075a7 */ /* 0x000e24000802017f */
[----:B01----:R-:W-:Y:S05]  /*5d50*/  @!P1 BRA `(.L_x_119) ;  /* 0x0000001400449947 */ /* 0x003fea0003800000 */
.L_x_152:
[----:B0-----:R-:W-:Y:S01]  /*5d60*/  PRMT R7, R11, 0x9910, RZ ;  /* 0x000099100b077816 */ /* 0x001fe200000000ff */
[----:B------:R0:W-:Y:S03]  /*5d70*/  @!P2 SYNCS.ARRIVE.TRANS64 RZ, [R14+URZ], R9 ;  /* 0x000000090effa9a7 */ /* 0x0001e6000800003f */
[----:B------:R-:W-:-:S13]  /*5d80*/  ISETP.NE.AND P1, PT, R7, 0x2, PT ;  /* 0x000000020700780c */ /* 0x000fda0003f25270 */
[----:B0-----:R-:W-:Y:S05]  /*5d90*/  @P1 BRA `(.L_x_120) ;  /* 0x0000000000041947 */ /* 0x001fea0003800000 */
[----:B------:R-:W-:Y:S01]  /*5da0*/  BPT.TRAP 0x1 ;  /* 0x000000040000795c */ /* 0x000fe20000300000 */
.L_x_120:
[----:B------:R-:W-:Y:S05]  /*5db0*/  @P0 BRA `(.L_x_121) ;  /* 0x0000000000040947 */ /* 0x000fea0003800000 */
[----:B------:R-:W-:Y:S01]  /*5dc0*/  BPT.TRAP 0x1 ;  /* 0x000000040000795c */ /* 0x000fe20000300000 */
.L_x_121:
[--C-:B------:R-:W-:Y:S01]  /*5dd0*/  IMAD R7, R6, 0x2000, R15.reuse ;  /* 0x0000200006077824 */ /* 0x100fe200078e020f */
[----:B------:R-:W-:Y:S01]  /*5de0*/  R2UR UR9, R14 ;  /* 0x000000000e0972ca */ /* 0x000fe200000e0000 */
[----:B------:R-:W-:Y:S01]  /*5df0*/  IMAD R15, R6, 0x1400, R15 ;  /* 0x00001400060f7824 */ /* 0x000fe200078e020f */
[----:B------:R-:W-:Y:S01]  /*5e00*/  UIADD3 UR4, UP0, UR20, 0xf0, URZ ;  /* 0x000000f014047890 */ /* 0x000fe2000ff1e03f */
[----:B------:R-:W-:Y:S01]  /*5e10*/  VIADD R4, R4, 0xffffffff ;  /* 0xffffffff04047836 */ /* 0x000fe20000000000 */
[----:B------:R-:W-:Y:S01]  /*5e20*/  R2UR UR5, R7 ;  /* 0x00000000070572ca */ /* 0x000fe200000e0000 */
[----:B------:R-:W-:Y:S01]  /*5e30*/  UIADD3 UR22, UP1, UR20, 0x1f0, URZ ;  /* 0x000001f014167890 */ /* 0x000fe2000ff3e03f */
[----:B------:R-:W-:Y:S01]  /*5e40*/  R2UR UR8, R15 ;  /* 0x000000000f0872ca */ /* 0x000fe200000e0000 */
[----:B------:R-:W-:Y:S01]  /*5e50*/  VIADD R6, R6, 0x1 ;  /* 0x0000000106067836 */ /* 0x000fe20000000000 */
[----:B------:R-:W-:Y:S01]  /*5e60*/  R2UR UR11, R19 ;  /* 0x00000000130b72ca */ /* 0x000fe200000e0000 */
[----:B------:R-:W-:Y:S01]  /*5e70*/  UIADD3.X UR23, URZ, UR21, URZ, UP1, !UPT ;  /* 0x000000153f177290 */ /* 0x000fe20008ffe43f */
[C---:B------:R-:W-:Y:S01]  /*5e80*/  R2UR UR10, R21.reuse ;  /* 0x00000000150a72ca */ /* 0x040fe200000e0000 */
[----:B------:R-:W-:Y:S01]  /*5e90*/  UMOV UR6, 0x0 ;  /* 0x0000000000067882 */ /* 0x000fe20000000000 */
[----:B------:R-:W-:Y:S01]  /*5ea0*/  R2UR UR12, R8 ;  /* 0x00000000080c72ca */ /* 0x000fe200000e0000 */
[----:B------:R-:W-:Y:S01]  /*5eb0*/  UMOV UR7, 0x10000000 ;  /* 0x1000000000077882 */ /* 0x000fe20000000000 */
[----:B------:R-:W-:Y:S01]  /*5ec0*/  R2UR UR18, R20 ;  /* 0x00000000141272ca */ /* 0x000fe200000e0000 */
[----:B------:R-:W-:Y:S01]  /*5ed0*/  VIADD R21, R21, 0x20 ;  /* 0x0000002015157836 */ /* 0x000fe20000000000 */
[----:B------:R-:W-:Y:S01]  /*5ee0*/  ISETP.GT.AND P3, PT, R4, 0x1, PT ;  /* 0x000000010400780c */ /* 0x000fe20003f64270 */
[----:B------:R-:W-:Y:S01]  /*5ef0*/  UIADD3 UR13, UR5, 0x200, URZ ;  /* 0x00000200050d7890 */ /* 0x000fe2000fffe03f */
[----:B------:R-:W-:Y:S01]  /*5f00*/  ISETP.NE.AND P1, PT, R6, 0x11, PT ;  /* 0x000000110600780c */ /* 0x000fe20003f25270 */
[----:B------:R-:W-:-:S02]  /*5f10*/  UIADD3.X UR5, URZ, UR21, URZ, UP0, !UPT ;  /* 0x000000153f057290 */ /* 0x000fc400087fe43f */
[----:B------:R-:W-:Y:S01]  /*5f20*/  UIADD3 UR14, UR8, 0x22200, URZ ;  /* 0x00022200080e7890 */ /* 0x000fe2000fffe03f */
[----:B------:R-:W-:Y:S02]  /*5f30*/  SEL R14, RZ, 0x1, P1 ;  /* 0x00000001ff0e7807 */ /* 0x000fe40000800000 */
[----:B------:R-:W-:Y:S01]  /*5f40*/  UMOV UR8, UR13 ;  /* 0x0000000d00087c82 */ /* 0x000fe20008000000 */
[----:B------:R-:W-:Y:S02]  /*5f50*/  SEL R6, R6, RZ, P1 ;  /* 0x000000ff06067207 */ /* 0x000fe40000800000 */
[----:B------:R-:W-:Y:S01]  /*5f60*/  LOP3.LUT R5, R5, R14, RZ, 0x3c, !PT ;  /* 0x0000000e05057212 */ /* 0x000fe200078e3cff */
[----:B------:R0:W-:Y:S02]  /*5f70*/  UTMALDG.3D [UR8], [UR4], desc[UR6] ;  /* 0x00000608040075b4 */ /* 0x0001e40008011000 */
[----:B0-----:R-:W-:Y:S01]  /*5f80*/  UMOV UR8, UR14 ;  /* 0x0000000e00087c82 */ /* 0x001fe20008000000 */
[----:B------:R-:W-:-:S02]  /*5f90*/  UMOV UR11, UR18 ;  /* 0x00000012000b7c82 */ /* 0x000fc40008000000 */
[----:B------:R0:W-:Y:S02]  /*5fa0*/  UTMALDG.3D [UR8], [UR22], desc[UR6] ;  /* 0x00000608160075b4 */ /* 0x0001e40008011000 */
[----:B0-----:R-:W-:Y:S05]  /*5fb0*/  @P3 BRA `(.L_x_122) ;  /* 0xfffffffc00483947 */ /* 0x001fea000383ffff */
.L_x_118:
[----:B------:R-:W-:Y:S05]  /*5fc0*/  BSYNC B1 ;  /* 0x0000000000017941 */ /* 0x000fea0003800000 */
.L_x_117:
[----:B------:R-:W-:Y:S01]  /*5fd0*/  LOP3.LUT P3, RZ, R13, 0xff, RZ, 0xc0, !PT ;  /* 0x000000ff0dff7812 */ /* 0x000fe2000786c0ff */
[----:B------:R-:W-:Y:S01]  /*5fe0*/  IMAD.IADD R12, R3, 0x1, R12 ;  /* 0x00000001030c7824 */ /* 0x000fe200078e020c */
[----:B------:R-:W-:Y:S01]  /*5ff0*/  IADD3 R16, P4, R16, UR36, RZ ;  /* 0x0000002410107c10 */ /* 0x000fe2000ff9e0ff */
[----:B------:R-:W-:Y:S01]  /*6000*/  ULDC.64 UR4, c[0x0][0x650] ;  /* 0x0001940000047ab9 */ /* 0x000fe20000000a00 */
[----:B------:R-:W-:Y:S01]  /*6010*/  BSSY B1, `(.L_x_123) ;  /* 0x000006a000017945 */ /* 0x000fe20003800000 */
[----:B------:R-:W-:Y:S01]  /*6020*/  IMAD.MOV.U32 R19, RZ, RZ, -0x1 ;  /* 0xffffffffff137424 */ /* 0x000fe200078e00ff */
[----:B------:R-:W-:Y:S01]  /*6030*/  ISETP.GT.U32.AND P1, PT, R12, 0x10, PT ;  /* 0x000000100c00780c */ /* 0x000fe20003f24070 */
[----:B------:R-:W-:Y:S01]  /*6040*/  IMAD.MOV.U32 R20, RZ, RZ, -0x1 ;  /* 0xffffffffff147424 */ /* 0x000fe200078e00ff */
[----:B------:R-:W-:Y:S01]  /*6050*/  IADD3.X R17, R17, UR42, RZ, P4, !PT ;  /* 0x0000002a11117c10 */ /* 0x000fe2000a7fe4ff */
[----:B------:R-:W-:Y:S01]  /*6060*/  IMAD.MOV.U32 R8, RZ, RZ, -0x1 ;  /* 0xffffffffff087424 */ /* 0x000fe200078e00ff */
[----:B------:R-:W-:-:S02]  /*6070*/  ISETP.LT.U32.AND P1, PT, R3, 0x11, P1 ;  /* 0x000000110300780c */ /* 0x000fc40000f21070 */
[----:B------:R-:W-:Y:S01]  /*6080*/  PRMT R13, RZ, 0x7610, R13 ;  /* 0x00007610ff0d7816 */ /* 0x000fe2000000000d */
[----:B------:R-:W0:Y:S01]  /*6090*/  @P3 S2R R5, SR_CgaCtaId ;  /* 0x0000000000053919 */ /* 0x000e220000008800 */
[----:B------:R-:W-:-:S04]  /*60a0*/  @P3 MOV R4, 0x400 ;  /* 0x0000040000043802 */ /* 0x000fc80000000f00 */
[----:B0-----:R-:W-:Y:S01]  /*60b0*/  @P3 LEA R6, R5, R4, 0x18 ;  /* 0x0000000405063211 */ /* 0x001fe200078ec0ff */
[----:B------:R-:W-:-:S03]  /*60c0*/  IMAD.WIDE.U32 R4, R12, -0xf0f0f0f, RZ ;  /* 0xf0f0f0f10c047825 */ /* 0x000fc600078e00ff */
[----:B------:R0:W-:Y:S01]  /*60d0*/  @P3 SYNCS.ARRIVE.TRANS64.A1T0 RZ, [R6+URZ+0x128], RZ ;  /* 0x000128ff06ff39a7 */ /* 0x0001e2000810003f */
[----:B------:R-:W-:Y:S02]  /*60e0*/  ISETP.GE.U32.AND P3, PT, R3, 0x11, PT ;  /* 0x000000110300780c */ /* 0x000fe40003f66070 */
[----:B------:R-:W-:Y:S02]  /*60f0*/  SHF.R.U32.HI R7, RZ, 0x4, R5 ;  /* 0x00000004ff077819 */ /* 0x000fe40000011605 */
[----:B------:R-:W-:Y:S02]  /*6100*/  SEL R5, RZ, 0x1, !P1 ;  /* 0x00000001ff057807 */ /* 0x000fe40004800000 */
[----:B------:R-:W-:Y:S01]  /*6110*/  ISETP.GE.U32.AND P1, PT, R16, UR4, PT ;  /* 0x0000000410007c0c */ /* 0x000fe2000bf26070 */
[----:B------:R-:W-:Y:S01]  /*6120*/  IMAD R12, R7, -0x11, R12 ;  /* 0xffffffef070c7824 */ /* 0x000fe200078e020c */
[----:B------:R-:W-:Y:S02]  /*6130*/  LOP3.LUT R0, R0, R5, RZ, 0x3c, !PT ;  /* 0x0000000500007212 */ /* 0x000fe400078e3cff */
[----:B------:R-:W-:-:S02]  /*6140*/  ISETP.GE.U32.AND.EX P1, PT, R17, UR5, PT, P1 ;  /* 0x0000000511007c0c */ /* 0x000fc4000bf26110 */
[----:B------:R-:W-:Y:S02]  /*6150*/  PRMT R4, RZ, 0x7610, R4 ;  /* 0x00007610ff047816 */ /* 0x000fe40000000004 */
[----:B------:R-:W-:-:S09]  /*6160*/  @P3 LOP3.LUT R0, R0, 0x1, R7, 0x78, !PT ;  /* 0x0000000100003812 */ /* 0x000fd200078e7807 */
[----:B0-----:R-:W-:Y:S05]  /*6170*/  @P1 BRA `(.L_x_124) ;  /* 0x00000004004c1947 */ /* 0x001fea0003800000 */
[----:B------:R-:W-:Y:S01]  /*6180*/  ULDC.64 UR4, c[0x0][0x628] ;  /* 0x00018a0000047ab9 */ /* 0x000fe20000000a00 */
[----:B------:R-:W0:Y:S01]  /*6190*/  S2R R15, SR_CTAID.X ;  /* 0x00000000000f7919 */ /* 0x000e220000002500 */
[----:B------:R-:W-:Y:S01]  /*61a0*/  ISETP.NE.U32.AND P1, PT, RZ, UR4, PT ;  /* 0x00000004ff007c0c */ /* 0x000fe2000bf25070 */
[----:B------:R-:W-:Y:S01]  /*61b0*/  ULDC UR7, c[0x0][0x630] ;  /* 0x00018c0000077ab9 */ /* 0x000fe20000000800 */
[----:B------:R-:W-:Y:S01]  /*61c0*/  IMAD.MOV.U32 R4, RZ, RZ, R16 ;  /* 0x000000ffff047224 */ /* 0x000fe200078e0010 */
[----:B------:R-:W1:Y:S01]  /*61d0*/  S2R R14, SR_CTAID.Y ;  /* 0x00000000000e7919 */ /* 0x000e620000002600 */
[----:B------:R-:W-:Y:S01]  /*61e0*/  ISETP.NE.AND.EX P1, PT, RZ, UR5, PT, P1 ;  /* 0x00000005ff007c0c */ /* 0x000fe2000bf25310 */
[----:B------:R-:W-:-:S12]  /*61f0*/  IMAD.MOV.U32 R5, RZ, RZ, R17 ;  /* 0x000000ffff057224 */ /* 0x000fd800078e0011 */
[----:B------:R-:W-:Y:S05]  /*6200*/  @!P1 BRA `(.L_x_125) ;  /* 0x0000000000289947 */ /* 0x000fea0003800000 */
[----:B------:R-:W-:Y:S02]  /*6210*/  ULDC UR6, c[0x0][0x634] ;  /* 0x00018d0000067ab9 */ /* 0x000fe40000000800 */
[----:B------:R-:W-:-:S05]  /*6220*/  IADD3 R9, P1, R16, UR6, RZ ;  /* 0x0000000610097c10 */ /* 0x000fca000ff3e0ff */
[----:B------:R-:W-:-:S04]  /*6230*/  IMAD.X R19, RZ, RZ, R17, P1 ;  /* 0x000000ffff137224 */ /* 0x000fc800008e0611 */
[----:B------:R-:W-:-:S04]  /*6240*/  IMAD.WIDE.U32 R6, R19, UR4, RZ ;  /* 0x0000000413067c25 */ /* 0x000fc8000f8e00ff */
[----:B------:R-:W-:-:S04]  /*6250*/  IMAD.WIDE.U32 R6, P1, R9, UR5, R6 ;  /* 0x0000000509067c25 */ /* 0x000fc8000f820006 */
[----:B------:R-:W-:-:S04]  /*6260*/  IMAD.WIDE.U32 R8, R9, UR4, RZ ;  /* 0x0000000409087c25 */ /* 0x000fc8000f8e00ff */
[----:B------:R-:W-:Y:S01]  /*6270*/  IMAD.X R5, RZ, RZ, RZ, P1 ;  /* 0x000000ffff057224 */ /* 0x000fe200008e06ff */
[----:B------:R-:W-:Y:S01]  /*6280*/  IADD3 RZ, P1, R9, R6, RZ ;  /* 0x0000000609ff7210 */ /* 0x000fe20007f3e0ff */
[----:B------:R-:W-:-:S04]  /*6290*/  IMAD.MOV.U32 R4, RZ, RZ, R7 ;  /* 0x000000ffff047224 */ /* 0x000fc800078e0007 */
[----:B------:R-:W-:-:S08]  /*62a0*/  IMAD.WIDE.U32.X R4, R19, UR5, R4, P1 ;  /* 0x0000000513047c25 */ /* 0x000fd000088e0404 */
.L_x_125:
[--C-:B------:R-:W-:Y:S01]  /*62b0*/  SHF.R.U64 R8, R4, UR7, R5.reuse ;  /* 0x0000000704087c19 */ /* 0x100fe20008001205 */
[----:B------:R-:W-:Y:S01]  /*62c0*/  ULDC.64 UR4, c[0x0][0x620] ;  /* 0x0001880000047ab9 */ /* 0x000fe20000000a00 */
[----:B------:R-:W-:Y:S01]  /*62d0*/  SHF.R.U32.HI R4, RZ, UR7, R5 ;  /* 0x00000007ff047c19 */ /* 0x000fe20008011605 */
[----:B------:R-:W2:Y:S01]  /*62e0*/  LDC R24, c[0x0][0x144] ;  /* 0x00005100ff187b82 */ /* 0x000ea20000000800 */
[----:B------:R-:W-:Y:S01]  /*62f0*/  IADD3 R7, P1, RZ, -R8, RZ ;  /* 0x80000008ff077210 */ /* 0x000fe20007f3e0ff */
[----:B------:R-:W-:Y:S01]  /*6300*/  ULDC.64 UR8, c[0x0][0x640] ;  /* 0x0001900000087ab9 */ /* 0x000fe20000000a00 */
[----:B0-----:R-:W-:Y:S01]  /*6310*/  I2FP.F32.U32 R9, R15 ;  /* 0x0000000f00097245 */ /* 0x001fe20000201000 */
[----:B------:R-:W-:Y:S02]  /*6320*/  ULDC UR6, c[0x0][0x608] ;  /* 0x0001820000067ab9 */ /* 0x000fe40000000800 */
[----:B------:R-:W-:Y:S01]  /*6330*/  IMAD.X R4, RZ, RZ, ~R4, P1 ;  /* 0x000000ffff047224 */ /* 0x000fe200008e0e04 */
[----:B------:R-:W-:Y:S01]  /*6340*/  ISETP.NE.U32.AND P1, PT, RZ, UR8, PT ;  /* 0x00000008ff007c0c */ /* 0x000fe2000bf25070 */
[----:B------:R-:W0:Y:S02]  /*6350*/  LDC R21, c[0x0][0x148] ;  /* 0x00005200ff157b82 */ /* 0x000e240000000800 */
[----:B------:R-:W-:Y:S01]  /*6360*/  IMAD R6, R4, UR4, RZ ;  /* 0x0000000404067c24 */ /* 0x000fe2000f8e02ff */
[----:B------:R-:W-:Y:S01]  /*6370*/  ISETP.NE.AND.EX P1, PT, RZ, UR9, PT, P1 ;  /* 0x00000009ff007c0c */ /* 0x000fe2000bf25310 */
[----:B------:R-:W-:Y:S01]  /*6380*/  IMAD.WIDE.U32 R4, R7, UR4, R16 ;  /* 0x0000000407047c25 */ /* 0x000fe2000f8e0010 */
[----:B------:R-:W-:-:S03]  /*6390*/  ULDC UR4, c[0x0][0x150] ;  /* 0x0000540000047ab9 */ /* 0x000fc60000000800 */
[----:B------:R-:W-:Y:S02]  /*63a0*/  IMAD R7, R7, UR5, R6 ;  /* 0x0000000507077c24 */ /* 0x000fe4000f8e0206 */
[----:B------:R-:W-:Y:S01]  /*63b0*/  FMUL R6, R9, UR4 ;  /* 0x0000000409067c20 */ /* 0x000fe20008400000 */
[----:B------:R-:W-:Y:S01]  /*63c0*/  ULDC UR4, c[0x0][0x618] ;  /* 0x0001860000047ab9 */ /* 0x000fe20000000800 */
[----:B------:R-:W-:Y:S01]  /*63d0*/  ULDC UR5, c[0x0][0x154] ;  /* 0x0000550000057ab9 */ /* 0x000fe20000000800 */
[----:B------:R-:W-:-:S03]  /*63e0*/  IMAD.IADD R5, R5, 0x1, R7 ;  /* 0x0000000105057824 */ /* 0x000fc600078e0207 */
[----:B------:R-:W3:Y:S02]  /*63f0*/  F2I.U32.TRUNC.NTZ R6, R6 ;  /* 0x0000000600067305 */ /* 0x000ee4000020f000 */
[----:B------:R-:W-:Y:S02]  /*6400*/  SHF.R.U64 R9, R4, UR4, R5 ;  /* 0x0000000404097c19 */ /* 0x000fe40008001205 */
[----:B-1----:R-:W-:-:S05]  /*6410*/  I2FP.F32.U32 R4, R14 ;  /* 0x0000000e00047245 */ /* 0x002fca0000201000 */
[----:B------:R-:W-:Y:S01]  /*6420*/  FMUL R22, R4, UR5 ;  /* 0x0000000504167c20 */ /* 0x000fe20008400000 */
[----:B------:R-:W-:Y:S01]  /*6430*/  SHF.R.U32.HI R4, RZ, UR4, R5 ;  /* 0x00000004ff047c19 */ /* 0x000fe20008011605 */
[----:B------:R-:W-:-:S03]  /*6440*/  ULDC UR4, c[0x0][0x658] ;  /* 0x0001960000047ab9 */ /* 0x000fc60000000800 */
[--C-:B------:R-:W-:Y:S01]  /*6450*/  SHF.R.U64 R20, R9, UR6, R4.reuse ;  /* 0x0000000609147c19 */ /* 0x100fe20008001204 */
[----:B------:R-:W1:Y:S01]  /*6460*/  F2I.U32.TRUNC.NTZ R22, R22 ;  /* 0x0000001600167305 */ /* 0x000e62000020f000 */
[----:B------:R-:W-:Y:S01]  /*6470*/  SHF.R.U32.HI R5, RZ, UR6, R4 ;  /* 0x00000006ff057c19 */ /* 0x000fe20008011604 */
[----:B---3--:R-:W-:-:S03]  /*6480*/  IMAD.MOV R6, RZ, RZ, -R6 ;  /* 0x000000ffff067224 */ /* 0x008fc600078e0a06 */
[----:B------:R-:W-:Y:S01]  /*6490*/  SHF.R.U64 R19, R20, UR4, R5 ;  /* 0x0000000414137c19 */ /* 0x000fe20008001205 */
[----:B--2---:R-:W-:Y:S01]  /*64a0*/  IMAD R15, R24, R6, R15 ;  /* 0x00000006180f7224 */ /* 0x004fe200078e020f */
[----:B------:R-:W-:-:S03]  /*64b0*/  SHF.R.U32.HI R23, RZ, UR4, R5 ;  /* 0x00000004ff177c19 */ /* 0x000fc60008011605 */
[----:B------:R-:W-:Y:S02]  /*64c0*/  IMAD.MOV.U32 R4, RZ, RZ, R19 ;  /* 0x000000ffff047224 */ /* 0x000fe400078e0013 */
[----:B------:R-:W-:Y:S01]  /*64d0*/  IMAD.MOV.U32 R5, RZ, RZ, R23 ;  /* 0x000000ffff057224 */ /* 0x000fe200078e0017 */
[----:B-1----:R-:W-:Y:S06]  /*64e0*/  @!P1 BRA `(.L_x_126) ;  /* 0x0000000000289947 */ /* 0x002fec0003800000 */
[----:B------:R-:W-:Y:S02]  /*64f0*/  ULDC UR4, c[0x0][0x64c] ;  /* 0x0001930000047ab9 */ /* 0x000fe40000000800 */
[----:B------:R-:W-:-:S05]  /*6500*/  IADD3 R5, P1, R19, UR4, RZ ;  /* 0x0000000413057c10 */ /* 0x000fca000ff3e0ff */
[----:B------:R-:W-:-:S04]  /*6510*/  IMAD.X R23, RZ, RZ, R23, P1 ;  /* 0x000000ffff177224 */ /* 0x000fc800008e0617 */
[----:B------:R-:W-:-:S04]  /*6520*/  IMAD.WIDE.U32 R6, R23, UR8, RZ ;  /* 0x0000000817067c25 */ /* 0x000fc8000f8e00ff */
[----:B------:R-:W-:-:S04]  /*6530*/  IMAD.WIDE.U32 R6, P1, R5, UR9, R6 ;  /* 0x0000000905067c25 */ /* 0x000fc8000f820006 */
[----:B------:R-:W-:-:S04]  /*6540*/  IMAD.WIDE.U32 R4, R5, UR8, RZ ;  /* 0x0000000805047c25 */ /* 0x000fc8000f8e00ff */
[----:B------:R-:W-:Y:S01]  /*6550*/  IMAD.MOV.U32 R4, RZ, RZ, R7 ;  /* 0x000000ffff047224 */ /* 0x000fe200078e0007 */
[----:B------:R-:W-:Y:S01]  /*6560*/  IADD3 RZ, P3, R5, R6, RZ ;  /* 0x0000000605ff7210 */ /* 0x000fe20007f7e0ff */
[----:B------:R-:W-:-:S04]  /*6570*/  IMAD.X R5, RZ, RZ, RZ, P1 ;  /* 0x000000ffff057224 */ /* 0x000fc800008e06ff */
[----:B------:R-:W-:-:S08]  /*6580*/  IMAD.WIDE.U32.X R4, R23, UR9, R4, P3 ;  /* 0x0000000917047c25 */ /* 0x000fd000098e0404 */
.L_x_126:
[----:B------:R-:W-:Y:S01]  /*6590*/  ISETP.NE.AND P1, PT, R2, 0x1, PT ;  /* 0x000000010200780c */ /* 0x000fe20003f25270 */
[----:B------:R-:W-:Y:S01]  /*65a0*/  ULDC UR4, c[0x0][0x648] ;  /* 0x0001920000047ab9 */ /* 0x000fe20000000800 */
[----:B------:R-:W-:Y:S01]  /*65b0*/  LOP3.LUT R20, R20, UR16, RZ, 0xc0, !PT ;  /* 0x0000001014147c12 */ /* 0x000fe2000f8ec0ff */
[----:B------:R-:W-:Y:S01]  /*65c0*/  IMAD.MOV R22, RZ, RZ, -R22 ;  /* 0x000000ffff167224 */ /* 0x000fe200078e0a16 */
[----:B------:R-:W-:Y:S01]  /*65d0*/  SHF.R.U64 R5, R4, UR4, R5 ;  /* 0x0000000404057c19 */ /* 0x000fe20008001205 */
[----:B------:R-:W-:Y:S01]  /*65e0*/  ULDC UR4, c[0x0][0x638] ;  /* 0x00018e0000047ab9 */ /* 0x000fe20000000800 */
[----:B------:R-:W-:Y:S01]  /*65f0*/  LOP3.LUT R6, R9, UR15, RZ, 0xc0, !PT ;  /* 0x0000000f09067c12 */ /* 0x000fe2000f8ec0ff */
[----:B------:R-:W-:Y:S02]  /*6600*/  ULDC UR5, c[0x0][0x610] ;  /* 0x0001840000057ab9 */ /* 0x000fe40000000800 */
[----:B------:R-:W-:Y:S02]  /*6610*/  IMAD.MOV R4, RZ, RZ, -R5 ;  /* 0x000000ffff047224 */ /* 0x000fe400078e0a05 */
[----:B------:R-:W-:-:S02]  /*6620*/  IMAD R20, R5, UR17, R20 ;  /* 0x0000001105147c24 */ /* 0x000fc4000f8e0214 */
[----:B0-----:R-:W-:Y:S02]  /*6630*/  @P1 IMAD R15, R21, R22, R14 ;  /* 0x00000016150f1224 */ /* 0x001fe400078e020e */
[----:B------:R-:W-:Y:S01]  /*6640*/  IMAD R19, R4, UR4, R19 ;  /* 0x0000000404137c24 */ /* 0x000fe2000f8e0213 */
[----:B------:R-:W-:Y:S01]  /*6650*/  ULDC UR4, c[0x0][0x600] ;  /* 0x0001800000047ab9 */ /* 0x000fe20000000800 */
[----:B------:R-:W-:Y:S02]  /*6660*/  IMAD R15, R20, UR5, R15 ;  /* 0x00000005140f7c24 */ /* 0x000fe4000f8e020f */
[----:B------:R-:W-:Y:S02]  /*6670*/  IMAD R6, R19, UR4, R6 ;  /* 0x0000000413067c24 */ /* 0x000fe4000f8e0206 */
[----:B------:R-:W-:-:S03]  /*6680*/  IMAD.MOV.U32 R4, RZ, RZ, 0x1 ;  /* 0x00000001ff047424 */ /* 0x000fc600078e00ff */
[----:B------:R-:W-:Y:S02]  /*6690*/  SEL R20, R6, R15, !P1 ;  /* 0x0000000f06147207 */ /* 0x000fe40004800000 */
[----:B------:R-:W-:-:S07]  /*66a0*/  SEL R19, R15, R6, !P1 ;  /* 0x000000060f137207 */ /* 0x000fce0004800000 */
.L_x_124:
[----:B------:R-:W-:Y:S05]  /*66b0*/  BSYNC B1 ;  /* 0x0000000000017941 */ /* 0x000fea0003800000 */
.L_x_123:
[----:B------:R-:W-:-:S13]  /*66c0*/  LOP3.LUT P1, RZ, R4, 0xff, RZ, 0xc0, !PT ;  /* 0x000000ff04ff7812 */ /* 0x000fda000782c0ff */
[----:B------:R-:W-:Y:S05]  /*66d0*/  @P1 BRA `(.L_x_127) ;  /* 0xfffffff4004c1947 */ /* 0x000fea000383ffff */
[----:B------:R-:W-:Y:S05]  /*66e0*/  BSYNC B0 ;  /* 0x0000000000007941 */ /* 0x000fea0003800000 */
.L_x_115:
[----:B------:R-:W-:-:S03]  /*66f0*/  UMOV UR4, 0xffffffff ;  /* 0xffffffff00047882 */ /* 0x000fc60000000000 */
[----:B------:R-:W-:Y:S05]  /*6700*/  BRA.DIV UR4, `(.L_x_128) ;  /* 0x0000000a04ec7947 */ /* 0x000fea000b800000 */
[----:B------:R-:W-:-:S13]  /*6710*/  ELECT P6, URZ, PT ;  /* 0x00000000003f782f */ /* 0x000fda00038c0000 */
.L_x_155:
[----:B------:R-:W-:Y:S04]  /*6720*/  BSSY B0, `(.L_x_129) ;  /* 0x00000a0000007945 */ /* 0x000fe80003800000 */
[----:B------:R-:W-:Y:S05]  /*6730*/  @!P6 BRA `(.L_x_130) ;  /* 0x000000080078e947 */ /* 0x000fea0003800000 */
[----:B------:R-:W-:-:S04]  /*6740*/  LOP3.LUT R18, R18, 0x2, RZ, 0xfc, !PT ;  /* 0x0000000212127812 */ /* 0x000fc800078efcff */
[----:B------:R-:W-:-:S13]  /*6750*/  ISETP.NE.AND P0, PT, R18, 0x3, PT ;  /* 0x000000031200780c */ /* 0x000fda0003f05270 */
[----:B------:R-:W-:Y:S05]  /*6760*/  @!P0 BRA `(.L_x_131) ;  /* 0x0000000000048947 */ /* 0x000fea0003800000 */
[----:B------:R-:W-:Y:S01]  /*6770*/  BPT.TRAP 0x1 ;  /* 0x000000040000795c */ /* 0x000fe20000300000 */
.L_x_131:
[----:B------:R-:W0:Y:S01]  /*6780*/  S2R R3, SR_CgaCtaId ;  /* 0x0000000000037919 */ /* 0x000e220000008800 */
[----:B------:R-:W-:-:S04]  /*6790*/  MOV R2, 0x400 ;  /* 0x0000040000027802 */ /* 0x000fc80000000f00 */
[----:B0-----:R-:W-:Y:S02]  /*67a0*/  LEA R3, R3, R2, 0x18 ;  /* 0x0000000203037211 */ /* 0x001fe400078ec0ff */
[----:B------:R-:W-:-:S03]  /*67b0*/  SHF.L.U32 R2, R0, 0x1f, RZ ;  /* 0x0000001f00027819 */ /* 0x000fc600000006ff */
[----:B------:R-:W-:-:S04]  /*67c0*/  VIADD R3, R3, 0x88 ;  /* 0x0000008803037836 */ /* 0x000fc80000000000 */
[C---:B------:R-:W-:Y:S02]  /*67d0*/  IMAD R7, R12.reuse, 0x8, R3 ;  /* 0x000000080c077824 */ /* 0x040fe400078e0203 */
[----:B------:R-:W-:Y:S02]  /*67e0*/  VIADD R12, R12, 0x1 ;  /* 0x000000010c0c7836 */ /* 0x000fe40000000000 */
[----:B------:R-:W0:Y:S03]  /*67f0*/  SYNCS.PHASECHK.TRANS64.TRYWAIT P0, [R7+URZ], R2 ;  /* 0x00000002070075a7 */ /* 0x000e26000800017f */
[----:B------:R-:W-:-:S04]  /*6800*/  ISETP.NE.AND P1, PT, R12, 0x11, PT ;  /* 0x000000110c00780c */ /* 0x000fc80003f25270 */
[----:B------:R-:W-:Y:S02]  /*6810*/  SEL R5, RZ, 0x1, P1 ;  /* 0x00000001ff057807 */ /* 0x000fe40000800000 */
[----:B------:R-:W-:Y:S02]  /*6820*/  SEL R12, R12, RZ, P1 ;  /* 0x000000ff0c0c7207 */ /* 0x000fe40000800000 */
[----:B------:R-:W-:-:S03]  /*6830*/  LOP3.LUT R5, R0, R5, RZ, 0x3c, !PT ;  /* 0x0000000500057212 */ /* 0x000fc600078e3cff */
[----:B------:R-:W-:Y:S01]  /*6840*/  IMAD R9, R12, 0x8, R3 ;  /* 0x000000080c097824 */ /* 0x000fe200078e0203 */
[----:B------:R-:W-:Y:S01]  /*6850*/  SHF.L.U32 R4, R5, 0x1f, RZ ;  /* 0x0000001f05047819 */ /* 0x000fe200000006ff */
[----:B0-----:R-:W-:Y:S06]  /*6860*/  @!P0 BRA `(.L_x_132) ;  /* 0x0000000800b48947 */ /* 0x001fec0003800000 */
.L_x_156:
[----:B------:R-:W1:Y:S01]  /*6870*/  SYNCS.PHASECHK.TRANS64.TRYWAIT P0, [R9+URZ], R4 ;  /* 0x00000004090075a7 */ /* 0x000e62000800017f */
[----:B------:R-:W-:-:S05]  /*6880*/  VIADD R0, R12, 0x1 ;  /* 0x000000010c007836 */ /* 0x000fca0000000000 */
[----:B------:R-:W-:-:S04]  /*6890*/  ISETP.NE.AND P1, PT, R0, 0x11, PT ;  /* 0x000000110000780c */ /* 0x000fc80003f25270 */
[----:B0-----:R-:W-:Y:S02]  /*68a0*/  SEL R2, RZ, 0x1, P1 ;  /* 0x00000001ff027807 */ /* 0x001fe40000800000 */
[----:B------:R-:W-:Y:S02]  /*68b0*/  SEL R0, R0, RZ, P1 ;  /* 0x000000ff00007207 */ /* 0x000fe40000800000 */
[----:B------:R-:W-:-:S03]  /*68c0*/  LOP3.LUT R7, R5, R2, RZ, 0x3c, !PT ;  /* 0x0000000205077212 */ /* 0x000fc600078e3cff */
[----:B------:R-:W-:Y:S01]  /*68d0*/  IMAD R6, R0, 0x8, R3 ;  /* 0x0000000800067824 */ /* 0x000fe200078e0203 */
[----:B------:R-:W-:Y:S01]  /*68e0*/  SHF.L.U32 R5, R7, 0x1f, RZ ;  /* 0x0000001f07057819 */ /* 0x000fe200000006ff */
[----:B-1----:R-:W-:Y:S06]  /*68f0*/  @!P0 BRA `(.L_x_133) ;  /* 0x0000000800a48947 */ /* 0x002fec0003800000 */
.L_x_157:
[----:B------:R-:W1:Y:S01]  /*6900*/  SYNCS.PHASECHK.TRANS64.TRYWAIT P0, [R6+URZ], R5 ;  /* 0x00000005060075a7 */ /* 0x000e62000800017f */
[----:B------:R-:W-:-:S05]  /*6910*/  VIADD R0, R0, 0x1 ;  /* 0x0000000100007836 */ /* 0x000fca0000000000 */
[----:B------:R-:W-:-:S04]  /*6920*/  ISETP.NE.AND P1, PT, R0, 0x11, PT ;  /* 0x000000110000780c */ /* 0x000fc80003f25270 */
[----:B------:R-:W-:Y:S02]  /*6930*/  SEL R2, RZ, 0x1, P1 ;  /* 0x00000001ff027807 */ /* 0x000fe40000800000 */
[----:B------:R-:W-:Y:S02]  /*6940*/  SEL R0, R0, RZ, P1 ;  /* 0x000000ff00007207 */ /* 0x000fe40000800000 */
[----:B------:R-:W-:-:S03]  /*6950*/  LOP3.LUT R7, R7, R2, RZ, 0x3c, !PT ;  /* 0x0000000207077212 */ /* 0x000fc600078e3cff */
[----:B0-----:R-:W-:Y:S01]  /*6960*/  IMAD R9, R0, 0x8, R3 ;  /* 0x0000000800097824 */ /* 0x001fe200078e0203 */
[----:B------:R-:W-:Y:S01]  /*6970*/  SHF.L.U32 R4, R7, 0x1f, RZ ;  /* 0x0000001f07047819 */ /* 0x000fe200000006ff */
[----:B-1----:R-:W-:Y:S06]  /*6980*/  @!P0 BRA `(.L_x_134) ;  /* 0x0000000800948947 */ /* 0x002fec0003800000 */
.L_x_158:
        /* <DEDUP_REMOVED lines=9> */
.L_x_159:
        /* <DEDUP_REMOVED lines=9> */
.L_x_160:
        /* <DEDUP_REMOVED lines=9> */
.L_x_161:
        /* <DEDUP_REMOVED lines=9> */
.L_x_162:
        /* <DEDUP_REMOVED lines=9> */
.L_x_163:
        /* <DEDUP_REMOVED lines=9> */
.L_x_164:
        /* <DEDUP_REMOVED lines=9> */
.L_x_165:
        /* <DEDUP_REMOVED lines=9> */
.L_x_166:
        /* <DEDUP_REMOVED lines=9> */
.L_x_167:
        /* <DEDUP_REMOVED lines=9> */
.L_x_168:
        /* <DEDUP_REMOVED lines=9> */
.L_x_169:
        /* <DEDUP_REMOVED lines=9> */
.L_x_170:
[----:B------:R-:W1:Y:S01]  /*7050*/  SYNCS.PHASECHK.TRANS64.TRYWAIT P0, [R9+URZ], R4 ;  /* 0x00000004090075a7 */ /* 0x000e62000800017f */
[----:B------:R-:W-:-:S05]  /*7060*/  VIADD R0, R0, 0x1 ;  /* 0x0000000100007836 */ /* 0x000fca0000000000 */
[----:B------:R-:W-:-:S04]  /*7070*/  ISETP.NE.AND P1, PT, R0, 0x11, PT ;  /* 0x000000110000780c */ /* 0x000fc80003f25270 */
[----:B------:R-:W-:Y:S02]  /*7080*/  SEL R2, RZ, 0x1, P1 ;  /* 0x00000001ff027807 */ /* 0x000fe40000800000 */
[----:B------:R-:W-:Y:S02]  /*7090*/  SEL R0, R0, RZ, P1 ;  /* 0x000000ff00007207 */ /* 0x000fe40000800000 */
[----:B------:R-:W-:Y:S01]  /*70a0*/  LOP3.LUT R2, R7, R2, RZ, 0x3c, !PT ;  /* 0x0000000207027212 */ /* 0x000fe200078e3cff */
[----:B-1----:R-:W-:Y:S06]  /*70b0*/  @!P0 BRA `(.L_x_147) ;  /* 0x0000000400cc8947 */ /* 0x002fec0003800000 */
.L_x_171:
[----:B------:R-:W-:Y:S01]  /*70c0*/  IMAD R3, R0, 0x8, R3 ;  /* 0x0000000800037824 */ /* 0x000fe200078e0203 */
[----:B------:R-:W-:-:S07]  /*70d0*/  SHF.L.U32 R0, R2, 0x1f, RZ ;  /* 0x0000001f02007819 */ /* 0x000fce00000006ff */
.L_x_148:
[----:B--2---:R2:W3:Y:S02]  /*70e0*/  SYNCS.PHASECHK.TRANS64.TRYWAIT P0, [R3+URZ], R0 ;  /* 0x00000000030075a7 */ /* 0x0044e4000800017f */
[----:B---3--:R-:W-:Y:S05]  /*70f0*/  @!P0 NANOSLEEP.SYNCS 0x989680 ;  /* 0x009896800000895d */ /* 0x008fea0003900000 */
[----:B------:R-:W3:Y:S02]  /*7100*/  @!P0 SYNCS.PHASECHK.TRANS64 P0, [R3+URZ], R0 ;  /* 0x00000000030085a7 */ /* 0x000ee4000800007f */
[----:B---3--:R-:W-:Y:S05]  /*7110*/  @!P0 BRA `(.L_x_148) ;  /* 0xfffffffc00f08947 */ /* 0x008fea000383ffff */
.L_x_130:
[----:B------:R-:W-:Y:S05]  /*7120*/  BSYNC B0 ;  /* 0x0000000000007941 */ /* 0x000fea0003800000 */
.L_x_129:
[----:B------:R-:W-:Y:S05]  /*7130*/  EXIT ;  /* 0x000000000000794d */ /* 0x000fea0003800000 */
.L_x_18:
[----:B-1----:R1:W2:Y:S02]  /*7140*/  SYNCS.PHASECHK.TRANS64.TRYWAIT P1, [R3+URZ], R0 ;  /* 0x00000000030075a7 */ /* 0x0022a4000802017f */
[----:B--2---:R-:W-:Y:S05]  /*7150*/  @!P1 NANOSLEEP.SYNCS 0x989680 ;  /* 0x009896800000995d */ /* 0x004fea0003900000 */
[----:B------:R-:W2:Y:S02]  /*7160*/  @!P1 SYNCS.PHASECHK.TRANS64 P1, [R3+URZ], R0 ;  /* 0x00000000030095a7 */ /* 0x000ea4000802007f */
[----:B--2---:R-:W-:Y:S05]  /*7170*/  @!P1 BRA `(.L_x_18) ;  /* 0xfffffffc00f09947 */ /* 0x004fea000383ffff */
[----:B------:R-:W-:Y:S05]  /*7180*/  BRA `(.L_x_17) ;  /* 0xffffffa400347947 */ /* 0x000fea000383ffff */
.L_x_23:
[----:B-1----:R-:W-:-:S04]  /*7190*/  IMAD.U32 R4, RZ, RZ, UR7 ;  /* 0x00000007ff047e24 */ /* 0x002fc8000f8e00ff */
[----:B------:R1:W2:Y:S03]  /*71a0*/  SYNCS.PHASECHK.TRANS64.TRYWAIT P1, [R4+URZ], R3 ;  /* 0x00000003040075a7 */ /* 0x0002a6000802017f */
[----:B--2---:R-:W-:Y:S05]  /*71b0*/  @!P1 NANOSLEEP.SYNCS 0x989680 ;  /* 0x009896800000995d */ /* 0x004fea0003900000 */
[----:B------:R-:W2:Y:S02]  /*71c0*/  @!P1 SYNCS.PHASECHK.TRANS64 P1, [R4+URZ], R3 ;  /* 0x00000003040095a7 */ /* 0x000ea4000802007f */
[----:B--2---:R-:W-:Y:S05]  /*71d0*/  @!P1 BRA `(.L_x_23) ;  /* 0xfffffffc00ec9947 */ /* 0x004fea000383ffff */
[----:B------:R-:W-:Y:S05]  /*71e0*/  BRA `(.L_x_22) ;  /* 0xffffffa800847947 */ /* 0x000fea000383ffff */
.L_x_116:
[----:B------:R-:W-:Y:S01]  /*71f0*/  BSSY B1, `(.L_x_149) ;  /* 0x0000006000017945 */ /* 0x000fe20003800000 */
[----:B------:R-:W-:-:S07]  /*7200*/  IMAD.MOV.U32 R15, RZ, RZ, -0x1 ;  /* 0xffffffffff0f7424 */ /* 0x000fce00078e00ff */
[----:B------:R-:W-:Y:S05]  /*7210*/  WARPSYNC.COLLECTIVE R15, `(.L_x_150) ;  /* 0x000000000f0c7348 */ /* 0x000fea0003c00000 */
[----:B------:R-:W-:Y:S02]  /*7220*/  ELECT P6, UR62, PT ;  /* 0x00000000003e782f */ /* 0x000fe400038c0000 */
[----:B------:R-:W-:Y:S01]  /*7230*/  MOV R14, UR62 ;  /* 0x0000003e000e7c02 */ /* 0x000fe20008000f00 */
[----:B------:R-:W-:Y:S10]  /*7240*/  ENDCOLLECTIVE ;  /* 0x000000000000791b */ /* 0x000ff40003800000 */
.L_x_150:
[----:B------:R-:W-:Y:S05]  /*7250*/  BSYNC B1 ;  /* 0x0000000000017941 */ /* 0x000fea0003800000 */
.L_x_149:
[----:B------:R-:W-:Y:S05]  /*7260*/  BRA `(.L_x_151) ;  /* 0xffffffe800747947 */ /* 0x000fea000383ffff */
.L_x_119:
[----:B0-----:R0:W1:Y:S02]  /*7270*/  SYNCS.PHASECHK.TRANS64.TRYWAIT P1, [R14+URZ+0x88], R7 ;  /* 0x000088070e0075a7 */ /* 0x001064000802017f */
[----:B-1----:R-:W-:Y:S05]  /*7280*/  @!P1 NANOSLEEP.SYNCS 0x989680 ;  /* 0x009896800000995d */ /* 0x002fea0003900000 */
[----:B------:R-:W1:Y:S02]  /*7290*/  @!P1 SYNCS.PHASECHK.TRANS64 P1, [R14+URZ+0x88], R7 ;  /* 0x000088070e0095a7 */ /* 0x000e64000802007f */
[----:B-1----:R-:W-:Y:S05]  /*72a0*/  @!P1 BRA `(.L_x_119) ;  /* 0xfffffffc00f09947 */ /* 0x002fea000383ffff */
[----:B------:R-:W-:Y:S05]  /*72b0*/  BRA `(.L_x_152) ;  /* 0xffffffe800a87947 */ /* 0x000fea000383ffff */
.L_x_128:
[----:B------:R-:W-:Y:S01]  /*72c0*/  BSSY B0, `(.L_x_153) ;  /* 0x0000006000007945 */ /* 0x000fe20003800000 */
[----:B------:R-:W-:-:S07]  /*72d0*/  IMAD.MOV.U32 R15, RZ, RZ, -0x1 ;  /* 0xffffffffff0f7424 */ /* 0x000fce00078e00ff */
[----:B------:R-:W-:Y:S05]  /*72e0*/  WARPSYNC.COLLECTIVE R15, `(.L_x_154) ;  /* 0x000000000f0c7348 */ /* 0x000fea0003c00000 */
[----:B------:R-:W-:Y:S02]  /*72f0*/  ELECT P6, UR62, PT ;  /* 0x00000000003e782f */ /* 0x000fe400038c0000 */
[----:B------:R-:W-:Y:S01]  /*7300*/  MOV R14, UR62 ;  /* 0x0000003e000e7c02 */ /* 0x000fe20008000f00 */
[----:B------:R-:W-:Y:S10]  /*7310*/  ENDCOLLECTIVE ;  /* 0x000000000000791b */ /* 0x000ff40003800000 */
.L_x_154:
[----:B------:R-:W-:Y:S05]  /*7320*/  BSYNC B0 ;  /* 0x0000000000007941 */ /* 0x000fea0003800000 */
.L_x_153:
[----:B------:R-:W-:Y:S05]  /*7330*/  BRA `(.L_x_155) ;  /* 0xfffffff000f87947 */ /* 0x000fea000383ffff */
.L_x_132:
[----:B0-----:R0:W1:Y:S02]  /*7340*/  SYNCS.PHASECHK.TRANS64.TRYWAIT P0, [R7+URZ], R2 ;  /* 0x00000002070075a7 */ /* 0x001064000800017f */
[----:B-1----:R-:W-:Y:S05]  /*7350*/  @!P0 NANOSLEEP.SYNCS 0x989680 ;  /* 0x009896800000895d */ /* 0x002fea0003900000 */
[----:B------:R-:W1:Y:S02]  /*7360*/  @!P0 SYNCS.PHASECHK.TRANS64 P0, [R7+URZ], R2 ;  /* 0x00000002070085a7 */ /* 0x000e64000800007f */
[----:B-1----:R-:W-:Y:S05]  /*7370*/  @!P0 BRA `(.L_x_132) ;  /* 0xfffffffc00f08947 */ /* 0x002fea000383ffff */
[----:B------:R-:W-:Y:S05]  /*7380*/  BRA `(.L_x_156) ;  /* 0xfffffff400387947 */ /* 0x000fea000383ffff */
.L_x_133:
[----:B0-----:R0:W1:Y:S02]  /*7390*/  SYNCS.PHASECHK.TRANS64.TRYWAIT P0, [R9+URZ], R4 ;  /* 0x00000004090075a7 */ /* 0x001064000800017f */
[----:B-1----:R-:W-:Y:S05]  /*73a0*/  @!P0 NANOSLEEP.SYNCS 0x989680 ;  /* 0x009896800000895d */ /* 0x002fea0003900000 */
[----:B------:R-:W1:Y:S02]  /*73b0*/  @!P0 SYNCS.PHASECHK.TRANS64 P0, [R9+URZ], R4 ;  /* 0x00000004090085a7 */ /* 0x000e64000800007f */
[----:B-1----:R-:W-:Y:S05]  /*73c0*/  @!P0 BRA `(.L_x_133) ;  /* 0xfffffffc00f08947 */ /* 0x002fea000383ffff */
[----:B------:R-:W-:Y:S05]  /*73d0*/  BRA `(.L_x_157) ;  /* 0xfffffff400487947 */ /* 0x000fea000383ffff */
.L_x_134:
[----:B0-----:R0:W1:Y:S02]  /*73e0*/  SYNCS.PHASECHK.TRANS64.TRYWAIT P0, [R6+URZ], R5 ;  /* 0x00000005060075a7 */ /* 0x001064000800017f */
[----:B-1----:R-:W-:Y:S05]  /*73f0*/  @!P0 NANOSLEEP.SYNCS 0x989680 ;  /* 0x009896800000895d */ /* 0x002fea0003900000 */
[----:B------:R-:W1:Y:S02]  /*7400*/  @!P0 SYNCS.PHASECHK.TRANS64 P0, [R6+URZ], R5 ;  /* 0x00000005060085a7 */ /* 0x000e64000800007f */
[----:B-1----:R-:W-:Y:S05]  /*7410*/  @!P0 BRA `(.L_x_134) ;  /* 0xfffffffc00f08947 */ /* 0x002fea000383ffff */
[----:B------:R-:W-:Y:S05]  /*7420*/  BRA `(.L_x_158) ;  /* 0xfffffff400587947 */ /* 0x000fea000383ffff */
.L_x_135:
[----:B0-----:R0:W1:Y:S02]  /*7430*/  SYNCS.PHASECHK.TRANS64.TRYWAIT P0, [R9+URZ], R4 ;  /* 0x00000004090075a7 */ /* 0x001064000800017f */
[----:B-1----:R-:W-:Y:S05]  /*7440*/  @!P0 NANOSLEEP.SYNCS 0x989680 ;  /* 0x009896800000895d */ /* 0x002fea0003900000 */
[----:B------:R-:W1:Y:S02]  /*7450*/  @!P0 SYNCS.PHASECHK.TRANS64 P0, [R9+URZ], R4 ;  /* 0x00000004090085a7 */ /* 0x000e64000800007f */
[----:B-1----:R-:W-:Y:S05]  /*7460*/  @!P0 BRA `(.L_x_135) ;  /* 0xfffffffc00f08947 */ /* 0x002fea000383ffff */
[----:B------:R-:W-:Y:S05]  /*7470*/  BRA `(.L_x_159) ;  /* 0xfffffff400687947 */ /* 0x000fea000383ffff */
.L_x_136:
[----:B0-----:R0:W1:Y:S02]  /*7480*/  SYNCS.PHASECHK.TRANS64.TRYWAIT P0, [R6+URZ], R5 ;  /* 0x00000005060075a7 */ /* 0x001064000800017f */
[----:B-1----:R-:W-:Y:S05]  /*7490*/  @!P0 NANOSLEEP.SYNCS 0x989680 ;  /* 0x009896800000895d */ /* 0x002fea0003900000 */
[----:B------:R-:W1:Y:S02]  /*74a0*/  @!P0 SYNCS.PHASECHK.TRANS64 P0, [R6+URZ], R5 ;  /* 0x00000005060085a7 */ /* 0x000e64000800007f */
[----:B-1----:R-:W-:Y:S05]  /*74b0*/  @!P0 BRA `(.L_x_136) ;  /* 0xfffffffc00f08947 */ /* 0x002fea000383ffff */
[----:B------:R-:W-:Y:S05]  /*74c0*/  BRA `(.L_x_160) ;  /* 0xfffffff400787947 */ /* 0x000fea000383ffff */
.L_x_137:
[----:B0-----:R0:W1:Y:S02]  /*74d0*/  SYNCS.PHASECHK.TRANS64.TRYWAIT P0, [R9+URZ], R4 ;  /* 0x00000004090075a7 */ /* 0x001064000800017f */
[----:B-1----:R-:W-:Y:S05]  /*74e0*/  @!P0 NANOSLEEP.SYNCS 0x989680 ;  /* 0x009896800000895d */ /* 0x002fea0003900000 */
[----:B------:R-:W1:Y:S02]  /*74f0*/  @!P0 SYNCS.PHASECHK.TRANS64 P0, [R9+URZ], R4 ;  /* 0x00000004090085a7 */ /* 0x000e64000800007f */
[----:B-1----:R-:W-:Y:S05]  /*7500*/  @!P0 BRA `(.L_x_137) ;  /* 0xfffffffc00f08947 */ /* 0x002fea000383ffff */
[----:B------:R-:W-:Y:S05]  /*7510*/  BRA `(.L_x_161) ;  /* 0xfffffff400887947 */ /* 0x000fea000383ffff */
.L_x_138:
[----:B0-----:R0:W1:Y:S02]  /*7520*/  SYNCS.PHASECHK.TRANS64.TRYWAIT P0, [R6+URZ], R5 ;  /* 0x00000005060075a7 */ /* 0x001064000800017f */
[----:B-1----:R-:W-:Y:S05]  /*7530*/  @!P0 NANOSLEEP.SYNCS 0x989680 ;  /* 0x009896800000895d */ /* 0x002fea0003900000 */
[----:B------:R-:W1:Y:S02]  /*7540*/  @!P0 SYNCS.PHASECHK.TRANS64 P0, [R6+URZ], R5 ;  /* 0x00000005060085a7 */ /* 0x000e64000800007f */
[----:B-1----:R-:W-:Y:S05]  /*7550*/  @!P0 BRA `(.L_x_138) ;  /* 0xfffffffc00f08947 */ /* 0x002fea000383ffff */
[----:B------:R-:W-:Y:S05]  /*7560*/  BRA `(.L_x_162) ;  /* 0xfffffff400987947 */ /* 0x000fea000383ffff */
.L_x_139:
[----:B0-----:R0:W1:Y:S02]  /*7570*/  SYNCS.PHASECHK.TRANS64.TRYWAIT P0, [R9+URZ], R4 ;  /* 0x00000004090075a7 */ /* 0x001064000800017f */
[----:B-1----:R-:W-:Y:S05]  /*7580*/  @!P0 NANOSLEEP.SYNCS 0x989680 ;  /* 0x009896800000895d */ /* 0x002fea0003900000 */
[----:B------:R-:W1:Y:S02]  /*7590*/  @!P0 SYNCS.PHASECHK.TRANS64 P0, [R9+URZ], R4 ;  /* 0x00000004090085a7 */ /* 0x000e64000800007f */
[----:B-1----:R-:W-:Y:S05]  /*75a0*/  @!P0 BRA `(.L_x_139) ;  /* 0xfffffffc00f08947 */ /* 0x002fea000383ffff */
[----:B------:R-:W-:Y:S05]  /*75b0*/  BRA `(.L_x_163) ;  /* 0xfffffff400a87947 */ /* 0x000fea000383ffff */
.L_x_140:
[----:B0-----:R0:W1:Y:S02]  /*75c0*/  SYNCS.PHASECHK.TRANS64.TRYWAIT P0, [R6+URZ], R5 ;  /* 0x00000005060075a7 */ /* 0x001064000800017f */
[----:B-1----:R-:W-:Y:S05]  /*75d0*/  @!P0 NANOSLEEP.SYNCS 0x989680 ;  /* 0x009896800000895d */ /* 0x002fea0003900000 */
[----:B------:R-:W1:Y:S02]  /*75e0*/  @!P0 SYNCS.PHASECHK.TRANS64 P0, [R6+URZ], R5 ;  /* 0x00000005060085a7 */ /* 0x000e64000800007f */
[----:B-1----:R-:W-:Y:S05]  /*75f0*/  @!P0 BRA `(.L_x_140) ;  /* 0xfffffffc00f08947 */ /* 0x002fea000383ffff */
[----:B------:R-:W-:Y:S05]  /*7600*/  BRA `(.L_x_164) ;  /* 0xfffffff400b87947 */ /* 0x000fea000383ffff */
.L_x_141:
[----:B0-----:R0:W1:Y:S02]  /*7610*/  SYNCS.PHASECHK.TRANS64.TRYWAIT P0, [R9+URZ], R4 ;  /* 0x00000004090075a7 */ /* 0x001064000800017f */
[----:B-1----:R-:W-:Y:S05]  /*7620*/  @!P0 NANOSLEEP.SYNCS 0x989680 ;  /* 0x009896800000895d */ /* 0x002fea0003900000 */
[----:B------:R-:W1:Y:S02]  /*7630*/  @!P0 SYNCS.PHASECHK.TRANS64 P0, [R9+URZ], R4 ;  /* 0x00000004090085a7 */ /* 0x000e64000800007f */
[----:B-1----:R-:W-:Y:S05]  /*7640*/  @!P0 BRA `(.L_x_141) ;  /* 0xfffffffc00f08947 */ /* 0x002fea000383ffff */
[----:B------:R-:W-:Y:S05]  /*7650*/  BRA `(.L_x_165) ;  /* 0xfffffff400c87947 */ /* 0x000fea000383ffff */
.L_x_142:
[----:B0-----:R0:W1:Y:S02]  /*7660*/  SYNCS.PHASECHK.TRANS64.TRYWAIT P0, [R6+URZ], R5 ;  /* 0x00000005060075a7 */ /* 0x001064000800017f */
[----:B-1----:R-:W-:Y:S05]  /*7670*/  @!P0 NANOSLEEP.SYNCS 0x989680 ;  /* 0x009896800000895d */ /* 0x002fea0003900000 */
[----:B------:R-:W1:Y:S02]  /*7680*/  @!P0 SYNCS.PHASECHK.TRANS64 P0, [R6+URZ], R5 ;  /* 0x00000005060085a7 */ /* 0x000e64000800007f */
[----:B-1----:R-:W-:Y:S05]  /*7690*/  @!P0 BRA `(.L_x_142) ;  /* 0xfffffffc00f08947 */ /* 0x002fea000383ffff */
[----:B------:R-:W-:Y:S05]  /*76a0*/  BRA `(.L_x_166) ;  /* 0xfffffff400d87947 */ /* 0x000fea000383ffff */
.L_x_143:
[----:B0-----:R0:W1:Y:S02]  /*76b0*/  SYNCS.PHASECHK.TRANS64.TRYWAIT P0, [R9+URZ], R4 ;  /* 0x00000004090075a7 */ /* 0x001064000800017f */
[----:B-1----:R-:W-:Y:S05]  /*76c0*/  @!P0 NANOSLEEP.SYNCS 0x989680 ;  /* 0x009896800000895d */ /* 0x002fea0003900000 */
[----:B------:R-:W1:Y:S02]  /*76d0*/  @!P0 SYNCS.PHASECHK.TRANS64 P0, [R9+URZ], R4 ;  /* 0x00000004090085a7 */ /* 0x000e64000800007f */
[----:B-1----:R-:W-:Y:S05]  /*76e0*/  @!P0 BRA `(.L_x_143) ;  /* 0xfffffffc00f08947 */ /* 0x002fea000383ffff */
[----:B------:R-:W-:Y:S05]  /*76f0*/  BRA `(.L_x_167) ;  /* 0xfffffff400e87947 */ /* 0x000fea000383ffff */
.L_x_144:
[----:B0-----:R0:W1:Y:S02]  /*7700*/  SYNCS.PHASECHK.TRANS64.TRYWAIT P0, [R6+URZ], R5 ;  /* 0x00000005060075a7 */ /* 0x001064000800017f */
[----:B-1----:R-:W-:Y:S05]  /*7710*/  @!P0 NANOSLEEP.SYNCS 0x989680 ;  /* 0x009896800000895d */ /* 0x002fea0003900000 */
[----:B------:R-:W1:Y:S02]  /*7720*/  @!P0 SYNCS.PHASECHK.TRANS64 P0, [R6+URZ], R5 ;  /* 0x00000005060085a7 */ /* 0x000e64000800007f */
[----:B-1----:R-:W-:Y:S05]  /*7730*/  @!P0 BRA `(.L_x_144) ;  /* 0xfffffffc00f08947 */ /* 0x002fea000383ffff */
[----:B------:R-:W-:Y:S05]  /*7740*/  BRA `(.L_x_168) ;  /* 0xfffffff400f87947 */ /* 0x000fea000383ffff */
.L_x_145:
[----:B0-----:R0:W1:Y:S02]  /*7750*/  SYNCS.PHASECHK.TRANS64.TRYWAIT P0, [R9+URZ], R4 ;  /* 0x00000004090075a7 */ /* 0x001064000800017f */
[----:B-1----:R-:W-:Y:S05]  /*7760*/  @!P0 NANOSLEEP.SYNCS 0x989680 ;  /* 0x009896800000895d */ /* 0x002fea0003900000 */
[----:B------:R-:W1:Y:S02]  /*7770*/  @!P0 SYNCS.PHASECHK.TRANS64 P0, [R9+URZ], R4 ;  /* 0x00000004090085a7 */ /* 0x000e64000800007f */
[----:B-1----:R-:W-:Y:S05]  /*7780*/  @!P0 BRA `(.L_x_145) ;  /* 0xfffffffc00f08947 */ /* 0x002fea000383ffff */
[----:B------:R-:W-:Y:S05]  /*7790*/  BRA `(.L_x_169) ;  /* 0xfffffff800087947 */ /* 0x000fea000383ffff */
.L_x_146:
[----:B0-----:R0:W1:Y:S02]  /*77a0*/  SYNCS.PHASECHK.TRANS64.TRYWAIT P0, [R6+URZ], R5 ;  /* 0x00000005060075a7 */ /* 0x001064000800017f */
[----:B-1----:R-:W-:Y:S05]  /*77b0*/  @!P0 NANOSLEEP.SYNCS 0x989680 ;  /* 0x009896800000895d */ /* 0x002fea0003900000 */
[----:B------:R-:W1:Y:S02]  /*77c0*/  @!P0 SYNCS.PHASECHK.TRANS64 P0, [R6+URZ], R5 ;  /* 0x00000005060085a7 */ /* 0x000e64000800007f */
[----:B-1----:R-:W-:Y:S05]  /*77d0*/  @!P0 BRA `(.L_x_146) ;  /* 0xfffffffc00f08947 */ /* 0x002fea000383ffff */
[----:B------:R-:W-:Y:S05]  /*77e0*/  BRA `(.L_x_170) ;  /* 0xfffffff800187947 */ /* 0x000fea000383ffff */
.L_x_147:
[----:B-1----:R1:W2:Y:S02]  /*77f0*/  SYNCS.PHASECHK.TRANS64.TRYWAIT P0, [R9+URZ], R4 ;  /* 0x00000004090075a7 */ /* 0x0022a4000800017f */
[----:B--2---:R-:W-:Y:S05]  /*7800*/  @!P0 NANOSLEEP.SYNCS 0x989680 ;  /* 0x009896800000895d */ /* 0x004fea0003900000 */
[----:B------:R-:W2:Y:S02]  /*7810*/  @!P0 SYNCS.PHASECHK.TRANS64 P0, [R9+URZ], R4 ;  /* 0x00000004090085a7 */ /* 0x000ea4000800007f */
[----:B--2---:R-:W-:Y:S05]  /*7820*/  @!P0 BRA `(.L_x_147) ;  /* 0xfffffffc00f08947 */ /* 0x004fea000383ffff */
[----:B------:R-:W-:Y:S05]  /*7830*/  BRA `(.L_x_171) ;  /* 0xfffffff800207947 */ /* 0x000fea000383ffff */
.L_x_172:
[----:B------:R-:W-:-:S00]  /*7840*/  BRA `(.L_x_172) ;  /* 0xfffffffc00fc7947 */ /* 0x000fc0000383ffff */
[----:B------:R-:W-:-:S00]  /*7850*/  NOP ;  /* 0x0000000000007918 */ /* 0x000fc00000000000 */
        /* <DEDUP_REMOVED lines=10> */
.L_x_173:


//--------------------- .nv.global.init           --------------------------
	.section	.nv.global.init,"aw",@progbits
.nv.global.init:
	.type		$str$22,@object
	.size		$str$22,($str$23 - $str$22)
$str$22:
        /*0000*/ 	.byte	0x6b, 0x5f, 0x74, 0x69, 0x6c, 0x65, 0x5f, 0x63, 0x6f, 0x75, 0x6e, 0x74, 0x20, 0x3e, 0x3d, 0x20
        /*0010*/ 	.byte	0x31, 0x00
	.type		$str$23,@object
	.size		$str$23,(__unnamed_1 - $str$23)
$str$23:
        /*0012*/ 	.byte	0x2f, 0x74, 0x6d, 0x70, 0x2f, 0x63, 0x75, 0x74, 0x6c, 0x61, 0x73, 0x73, 0x5f, 0x73, 0x77, 0x65
        /*0022*/ 	.byte	0x65, 0x70, 0x5f, 0x73, 0x72, 0x63, 0x2f, 0x69, 0x6e, 0x63, 0x6c, 0x75, 0x64, 0x65, 0x2f, 0x63
        /*0032*/ 	.byte	0x75, 0x74, 0x6c, 0x61, 0x73, 0x73, 0x2f, 0x67, 0x65, 0x6d, 0x6d, 0x2f, 0x63, 0x6f, 0x6c, 0x6c
        /*0042*/ 	.byte	0x65, 0x63, 0x74, 0x69, 0x76, 0x65, 0x2f, 0x73, 0x6d, 0x39, 0x30, 0x5f, 0x6d, 0x6d, 0x61, 0x5f
        /*0052*/ 	.byte	0x74, 0x6d, 0x61, 0x5f, 0x67, 0x6d, 0x6d, 0x61, 0x5f, 0x73, 0x73, 0x5f, 0x77, 0x61, 0x72, 0x70
        /*0062*/ 	.byte	0x73, 0x70, 0x65, 0x63, 0x69, 0x61, 0x6c, 0x69, 0x7a, 0x65, 0x64, 0x2e, 0x68, 0x70, 0x70, 0x00
	.type		__unnamed_1,@object
	.size		__unnamed_1,(.L_0 - __unnamed_1)
__unnamed_1:
        /*0072*/ 	.byte	0x76, 0x6f, 0x69, 0x64, 0x20, 0x63, 0x75, 0x74, 0x6c, 0x61, 0x73, 0x73, 0x3a, 0x3a, 0x67, 0x65
        /* <DEDUP_REMOVED lines=180> */
        /*0bc2*/ 	.byte	0x79, 0x5d, 0x00
.L_0:


//--------------------- .nv.shared._ZN7cutlass13device_kernelINS_4gemm6kernel13GemmUniversalIN4cute5tupleIJiiiiEEENS1_10collective13CollectiveMmaINS1_34MainloopSm90TmaGmmaWarpSpecializedILi17ENS5_IJNS4_1CILi1EEESB_SB_EEENS1_35KernelTmaWarpSpecializedCooperativeEEENS5_IJNSA_ILi128EEENSA_ILi80EEENSA_ILi32EEEEEENS_10bfloat16_tENS5_IJlSB_lEEESJ_SK_NS4_8TiledMMAINS4_8MMA_AtomIJNS4_4SM904GMMA27MMA_64x16x16_F32BF16BF16_SSILNSO_5MajorE0ELSQ_0ELNSO_7ScaleInE1ELSR_1EEEEEENS4_6LayoutINS5_IJNSA_ILi2EEESB_SB_EEENS5_IJSB_NSA_ILi0EEESX_EEEEENS5_IJNS4_10UnderscoreES10_S10_EEEEENS4_13SM90_TMA_LOADENS4_14ComposedLayoutINS4_7SwizzleILi2ELi4ELi3EEENS4_18smem_ptr_flag_bitsILi16EEENSU_INS5_IJNSA_ILi8EEESH_EEENS5_IJSH_SB_EEEEEEEvNS4_8identityES13_S1D_vS1E_EENS_8epilogue10collective6detail29Sm90TmaWarpSpecializedAdapterINS1H_15DefaultEpilogueISJ_SK_SK_NS1G_6thread17LinearCombinationISJ_Li1EffLNS1L_9ScaleType4KindE0ELNS_15FloatRoundStyleE2ESJ_EENS1_15EpilogueDefaultEEEEEvvEEEEvNT_6ParamsE --------------------------
	.section	.nv.shared._ZN7cutlass13device_kernelINS_4gemm6kernel13GemmUniversalIN4cute5tupleIJiiiiEEENS1_10collective13CollectiveMmaINS1_34MainloopSm90TmaGmmaWarpSpecializedILi17ENS5_IJNS4_1CILi1EEESB_SB_EEENS1_35KernelTmaWarpSpecializedCooperativeEEENS5_IJNSA_ILi128EEENSA_ILi80EEENSA_ILi32EEEEEENS_10bfloat16_tENS5_IJlSB_lEEESJ_SK_NS4_8TiledMMAINS4_8MMA_AtomIJNS4_4SM904GMMA27MMA_64x16x16_F32BF16BF16_SSILNSO_5MajorE0ELSQ_0ELNSO_7ScaleInE1ELSR_1EEEEEENS4_6LayoutINS5_IJNSA_ILi2EEESB_SB_EEENS5_IJSB_NSA_ILi0EEESX_EEEEENS5_IJNS4_10UnderscoreES10_S10_EEEEENS4_13SM90_TMA_LOADENS4_14ComposedLayoutINS4_7SwizzleILi2ELi4ELi3EEENS4_18smem_ptr_flag_bitsILi16EEENSU_INS5_IJNSA_ILi8EEESH_EEENS5_IJSH_SB_EEEEEEEvNS4_8identityES13_S1D_vS1E_EENS_8epilogue10collective6detail29Sm90TmaWarpSpecializedAdapterINS1H_15DefaultEpilogueISJ_SK_SK_NS1G_6thread17LinearCombinationISJ_Li1EffLNS1L_9ScaleType4KindE0ELNS_15FloatRoundStyleE2ESJ_EENS1_15EpilogueDefaultEEEEEvvEEEEvNT_6ParamsE,"aw",@nobits
	.sectionflags	@""
	.align	16
	.zero		1024


//--------------------- .nv.shared.reserved.0     --------------------------
	.section	.nv.shared.reserved.0,"aw",@nobits
	.weak		__nv_reservedSMEM_offset_0_alias
	.size		__nv_reservedSMEM_offset_0_alias, 0, 0
	.other		__nv_reservedSMEM_offset_0_alias,@"STO_CUDA_RESERVED_SHARED STV_DEFAULT"
__nv_reservedSMEM_offset_0_alias:
	.zero		0


//--------------------- .nv.global                --------------------------
	.section	.nv.global,"aw",@nobits
.nv.global:
	.type		_ZN40_INTERNAL_cd39a839_4_k_cu_bb8023bd_116284cute1_E,@object
	.size		_ZN40_INTERNAL_cd39a839_4_k_cu_bb8023bd_116284cute1_E,(_ZN40_INTERNAL_cd39a839_4_k_cu_bb8023bd_116284cuda3std3__45__cpo6cbeginE - _ZN40_INTERNAL_cd39a839_4_k_cu_bb8023bd_116284cute1_E)
_ZN40_INTERNAL_cd39a839_4_k_cu_bb8023bd_116284cute1_E:
	.zero		1
	.type		_ZN40_INTERNAL_cd39a839_4_k_cu_bb8023bd_116284cuda3std3__45__cpo6cbeginE,@object
	.size		_ZN40_INTERNAL_cd39a839_4_k_cu_bb8023bd_116284cuda3std3__45__cpo6cbeginE,(_ZN40_INTERNAL_cd39a839_4_k_cu_bb8023bd_116284cuda3std3__48in_placeE - _ZN40_INTERNAL_cd39a839_4_k_cu_bb8023bd_116284cuda3std3__45__cpo6cbeginE)
_ZN40_INTERNAL_cd39a839_4_k_cu_bb8023bd_116284cuda3std3__45__cpo6cbeginE:
	.zero		1
	.type		_ZN40_INTERNAL_cd39a839_4_k_cu_bb8023bd_116284cuda3std3__48in_placeE,@object
	.size		_ZN40_INTERNAL_cd39a839_4_k_cu_bb8023bd_116284cuda3std3__48in_placeE,(_ZN40_INTERNAL_cd39a839_4_k_cu_bb8023bd_116284cuda3std6ranges3__45__cpo9iter_moveE - _ZN40_INTERNAL_cd39a839_4_k_cu_bb8023bd_116284cuda3std3__48in_placeE)
_ZN40_INTERNAL_cd39a839_4_k_cu_bb8023bd_116284cuda3std3__48in_placeE:
	.zero		1
	.type		_ZN40_INTERNAL_cd39a839_4_k_cu_bb8023bd_116284cuda3std6ranges3__45__cpo9iter_moveE,@object
	.size		_ZN40_INTERNAL_cd39a839_4_k_cu_bb8023bd_116284cuda3std6ranges3__45__cpo9iter_moveE,(_ZN40_INTERNAL_cd39a839_4_k_cu_bb8023bd_116284cuda3std3__45__cpo5beginE - _ZN40_INTERNAL_cd39a839_4_k_cu_bb8023bd_116284cuda3std6ranges3__45__cpo9iter_moveE)
_ZN40_INTERNAL_cd39a839_4_k_cu_bb8023bd_116284cuda3std6ranges3__45__cpo9iter_moveE:
	.zero		1
	.type		_ZN40_INTERNAL_cd39a839_4_k_cu_bb8023bd_116284cuda3std3__45__cpo5beginE,@object
	.size		_ZN40_INTERNAL_cd39a839_4_k_cu_bb8023bd_116284cuda3std3__45__cpo5beginE,(_ZN40_INTERNAL_cd39a839_4_k_cu_bb8023bd_116284cuda3std3__442_GLOBAL__N__cd39a839_4_k_cu_bb8023bd_116286ignoreE - _ZN40_INTERNAL_cd39a839_4_k_cu_bb8023bd_116284cuda3std3__45__cpo5beginE)
_ZN40_INTERNAL_cd39a839_4_k_cu_bb8023bd_116284cuda3std3__45__cpo5beginE:
	.zero		1
	.type		_ZN40_INTERNAL_cd39a839_4_k_cu_bb8023bd_116284cuda3std3__442_GLOBAL__N__cd39a839_4_k_cu_bb8023bd_116286ignoreE,@object
	.size		_ZN40_INTERNAL_cd39a839_4_k_cu_bb8023bd_116284cuda3std3__442_GLOBAL__N__cd39a839_4_k_cu_bb8023bd_116286ignoreE,(_ZN40_INTERNAL_cd39a839_4_k_cu_bb8023bd_116284cute7productE - _ZN40_INTERNAL_cd39a839_4_k_cu_bb8023bd_116284cuda3std3__442_GLOBAL__N__cd39a839_4_k_cu_bb8023bd_116286ignoreE)
_ZN40_INTERNAL_cd39a839_4_k_cu_bb8023bd_116284cuda3std3__442_GLOBAL__N__cd39a839_4_k_cu_bb8023bd_116286ignoreE:
	.zero		1
	.type		_ZN40_INTERNAL_cd39a839_4_k_cu_bb8023bd_116284cute7productE,@object
	.size		_ZN40_INTERNAL_cd39a839_4_k_cu_bb8023bd_116284cute7productE,(_ZN40_INTERNAL_cd39a839_4_k_cu_bb8023bd_116284cuda3std3__45__cpo3endE - _ZN40_INTERNAL_cd39a839_4_k_cu_bb8023bd_116284cute7productE)
_ZN40_INTERNAL_cd39a839_4_k_cu_bb8023bd_116284cute7productE:
	.zero		1
	.type		_ZN40_INTERNAL_cd39a839_4_k_cu_bb8023bd_116284cuda3std3__45__cpo3endE,@object
	.size		_ZN40_INTERNAL_cd39a839_4_k_cu_bb8023bd_116284cuda3std3__45__cpo3endE,(_ZN40_INTERNAL_cd39a839_4_k_cu_bb8023bd_116284cuda3std3__419piecewise_constructE - _ZN40_INTERNAL_cd39a839_4_k_cu_bb8023bd_116284cuda3std3__45__cpo3endE)
_ZN40_INTERNAL_cd39a839_4_k_cu_bb8023bd_116284cuda3std3__45__cpo3endE:
	.zero		1
	.type		_ZN40_INTERNAL_cd39a839_4_k_cu_bb8023bd_116284cuda3std3__419piecewise_constructE,@object
	.size		_ZN40_INTERNAL_cd39a839_4_k_cu_bb8023bd_116284cuda3std3__419piecewise_constructE,(_ZN40_INTERNAL_cd39a839_4_k_cu_bb8023bd_116284cuda3std3__45__cpo4cendE - _ZN40_INTERNAL_cd39a839_4_k_cu_bb8023bd_116284cuda3std3__419piecewise_constructE)
_ZN40_INTERNAL_cd39a839_4_k_cu_bb8023bd_116284cuda3std3__419piecewise_constructE:
	.zero		1
	.type		_ZN40_INTERNAL_cd39a839_4_k_cu_bb8023bd_116284cuda3std3__45__cpo4cendE,@object
	.size		_ZN40_INTERNAL_cd39a839_4_k_cu_bb8023bd_116284cuda3std3__45__cpo4cendE,(_ZN40_INTERNAL_cd39a839_4_k_cu_bb8023bd_116284cuda3std6ranges3__45__cpo4swapE - _ZN40_INTERNAL_cd39a839_4_k_cu_bb8023bd_116284cuda3std3__45__cpo4cendE)
_ZN40_INTERNAL_cd39a839_4_k_cu_bb8023bd_116284cuda3std3__45__cpo4cendE:
	.zero		1
	.type		_ZN40_INTERNAL_cd39a839_4_k_cu_bb8023bd_116284cuda3std6ranges3__45__cpo4swapE,@object
	.size		_ZN40_INTERNAL_cd39a839_4_k_cu_bb8023bd_116284cuda3std6ranges3__45__cpo4swapE,(.L_8 - _ZN40_INTERNAL_cd39a839_4_k_cu_bb8023bd_116284cuda3std6ranges3__45__cpo4swapE)
_ZN40_INTERNAL_cd39a839_4_k_cu_bb8023bd_116284cuda3std6ranges3__45__cpo4swapE:
	.zero		1
.L_8:


//--------------------- .nv.constant0._ZN7cutlass13device_kernelINS_4gemm6kernel13GemmUniversalIN4cute5tupleIJiiiiEEENS1_10collective13CollectiveMmaINS1_34MainloopSm90TmaGmmaWarpSpecializedILi17ENS5_IJNS4_1CILi1EEESB_SB_EEENS1_35KernelTmaWarpSpecializedCooperativeEEENS5_IJNSA_ILi128EEENSA_ILi80EEENSA_ILi32EEEEEENS_10bfloat16_tENS5_IJlSB_lEEESJ_SK_NS4_8TiledMMAINS4_8MMA_AtomIJNS4_4SM904GMMA27MMA_64x16x16_F32BF16BF16_SSILNSO_5MajorE0ELSQ_0ELNSO_7ScaleInE1ELSR_1EEEEEENS4_6LayoutINS5_IJNSA_ILi2EEESB_SB_EEENS5_IJSB_NSA_ILi0EEESX_EEEEENS5_IJNS4_10UnderscoreES10_S10_EEEEENS4_13SM90_TMA_LOADENS4_14ComposedLayoutINS4_7SwizzleILi2ELi4ELi3EEENS4_18smem_ptr_flag_bitsILi16EEENSU_INS5_IJNSA_ILi8EEESH_EEENS5_IJSH_SB_EEEEEEEvNS4_8identityES13_S1D_vS1E_EENS_8epilogue10collective6detail29Sm90TmaWarpSpecializedAdapterINS1H_15DefaultEpilogueISJ_SK_SK_NS1G_6thread17LinearCombinationISJ_Li1EffLNS1L_9ScaleType4KindE0ELNS_15FloatRoundStyleE2ESJ_EENS1_15EpilogueDefaultEEEEEvvEEEEvNT_6ParamsE --------------------------
	.section	.nv.constant0._ZN7cutlass13device_kernelINS_4gemm6kernel13GemmUniversalIN4cute5tupleIJiiiiEEENS1_10collective13CollectiveMmaINS1_34MainloopSm90TmaGmmaWarpSpecializedILi17ENS5_IJNS4_1CILi1EEESB_SB_EEENS1_35KernelTmaWarpSpecializedCooperativeEEENS5_IJNSA_ILi128EEENSA_ILi80EEENSA_ILi32EEEEEENS_10bfloat16_tENS5_IJlSB_lEEESJ_SK_NS4_8TiledMMAINS4_8MMA_AtomIJNS4_4SM904GMMA27MMA_64x16x16_F32BF16BF16_SSILNSO_5MajorE0ELSQ_0ELNSO_7ScaleInE1ELSR_1EEEEEENS4_6LayoutINS5_IJNSA_ILi2EEESB_SB_EEENS5_IJSB_NSA_ILi0EEESX_EEEEENS5_IJNS4_10UnderscoreES10_S10_EEEEENS4_13SM90_TMA_LOADENS4_14ComposedLayoutINS4_7SwizzleILi2ELi4ELi3EEENS4_18smem_ptr_flag_bitsILi16EEENSU_INS5_IJNSA_ILi8EEESH_EEENS5_IJSH_SB_EEEEEEEvNS4_8identityES13_S1D_vS1E_EENS_8epilogue10collective6detail29Sm90TmaWarpSpecializedAdapterINS1H_15DefaultEpilogueISJ_SK_SK_NS1G_6thread17LinearCombinationISJ_Li1EffLNS1L_9ScaleType4KindE0ELNS_15FloatRoundStyleE2ESJ_EENS1_15EpilogueDefaultEEEEEvvEEEEvNT_6ParamsE,"a",@progbits
	.sectionflags	@""
	.align	4
.nv.constant0._ZN7cutlass13device_kernelINS_4gemm6kernel13GemmUniversalIN4cute5tupleIJiiiiEEENS1_10collective13CollectiveMmaINS1_34MainloopSm90TmaGmmaWarpSpecializedILi17ENS5_IJNS4_1CILi1EEESB_SB_EEENS1_35KernelTmaWarpSpecializedCooperativeEEENS5_IJNSA_ILi128EEENSA_ILi80EEENSA_ILi32EEEEEENS_10bfloat16_tENS5_IJlSB_lEEESJ_SK_NS4_8TiledMMAINS4_8MMA_AtomIJNS4_4SM904GMMA27MMA_64x16x16_F32BF16BF16_SSILNSO_5MajorE0ELSQ_0ELNSO_7ScaleInE1ELSR_1EEEEEENS4_6LayoutINS5_IJNSA_ILi2EEESB_SB_EEENS5_IJSB_NSA_ILi0EEESX_EEEEENS5_IJNS4_10UnderscoreES10_S10_EEEEENS4_13SM90_TMA_LOADENS4_14ComposedLayoutINS4_7SwizzleILi2ELi4ELi3EEENS4_18smem_ptr_flag_bitsILi16EEENSU_INS5_IJNSA_ILi8EEESH_EEENS5_IJSH_SB_EEEEEEEvNS4_8identityES13_S1D_vS1E_EENS_8epilogue10collective6detail29Sm90TmaWarpSpecializedAdapterINS1H_15DefaultEpilogueISJ_SK_SK_NS1G_6thread17LinearCombinationISJ_Li1EffLNS1L_9ScaleType4KindE0ELNS_15FloatRoundStyleE2ESJ_EENS1_15EpilogueDefaultEEEEEvvEEEEvNT_6ParamsE:
	.zero		1664


//--------------------- SYMBOLS --------------------------

	.type		.nv.reservedSmem.offset0,@object
	.size		.nv.reservedSmem.offset0,0x4
	.type		__assertfail,@function
